	.target	sm_90a

	.elftype	@"ET_EXEC"


//--------------------- .note.nv.tkinfo           --------------------------
	.section	.note.nv.tkinfo,"",@"SHT_NOTE"
	.sectionflags	@"SHF_NOTE_NV_TKINFO"
	.tkinfo
        /*0018*/ 	.word	0x00000002
        /*0030*/ 	.string	""
        /*0030*/ 	.string	"ptxas"
        /*0030*/ 	.string	"Cuda compilation tools, release 13.0, V13.0.88"
        /*0030*/ 	.string	"Build cuda_13.0.r13.0/compiler.36424714_0"
        /*0030*/ 	.string	"-arch sm_90a -m 64 "



//--------------------- .note.nv.cuinfo           --------------------------
	.section	.note.nv.cuinfo,"",@"SHT_NOTE"
	.sectionflags	@"SHF_NOTE_NV_CUINFO"
        /*0018*/ 	.short	0x0002
        /*001a*/ 	.short	0x005a
        /*001c*/ 	.short	0x0082
	.zero		2


//--------------------- .nv.info                  --------------------------
	.section	.nv.info,"",@"SHT_CUDA_INFO"
	.align	4


	//----- nvinfo : EIATTR_REGCOUNT
	.align		4
        /*0000*/ 	.byte	0x04, 0x2f
        /*0002*/ 	.short	(.L_12 - .L_11)
	.align		4
.L_11:
        /*0004*/ 	.word	index@(_ZN7cutlass13device_kernelINS_4conv6kernel13ConvUniversalINS1_16ConvProblemShapeILNS1_8OperatorE1ELi3EEENS1_10collective14CollectiveConvINS1_46MainloopSm90TmaGmmaWarpSpecializedImplicitGemmILS5_1ELi18ELi3EN4cute5tupleIJNSA_1CILi2EEENSC_ILi1EEESE_EEENS1_36KernelImplicitTmaWarpSpecializedSm90ELi1EEENSB_IJNSC_ILi64EEENSC_ILi128EEENSB_IJNSC_ILi32EEEEEEEEENS_10bfloat16_tESN_NSA_8TiledMMAINSA_8MMA_AtomIJNSA_4SM904GMMA28MMA_64x128x16_F32BF16BF16_SSILNSR_5MajorE0ELST_1ELNSR_7ScaleInE1ELSU_1EEEEEENSA_6LayoutINSB_IJSE_SE_SE_EEENSB_IJNSC_ILi0EEESZ_SZ_EEEEENSB_IJNSA_10UnderscoreES12_S12_EEEEENS7_6detail26Sm90ImplicitGemmTileTraitsINSA_20SM90_TMA_LOAD_IM2COLENSA_14ComposedLayoutINSA_7SwizzleILi2ELi4ELi3EEENSA_18smem_ptr_flag_bitsILi16EEENSX_INSB_IJNSB_IJNSC_ILi8EEES1D_EEENSB_IJSK_SE_EEENSB_IJSE_NSC_ILi18EEEEEEEEENSB_IJNSB_IJSK_NSC_ILi256EEEEEENSB_IJSE_SZ_EEENSB_IJSZ_NSC_ILi2048EEEEEEEEEEEEEvEENS16_INSA_23SM90_TMA_LOAD_MULTICASTENS18_INS19_ILi3ELi4ELi3EEES1C_NSX_INSB_IJNSB_IJSI_SD_EEENSB_IJS1D_NSC_ILi4EEEEEES1H_EEENSB_IJNSB_IJSE_S1M_EEENSB_IJSI_NSC_ILi512EEEEEENSB_IJSZ_NSC_ILi4096EEEEEEEEEEEEEvEEEENS_8epilogue10collective6detail29Sm90TmaWarpSpecializedAdapterINS29_15DefaultEpilogueISN_NSB_IJNSB_IJllllEEESE_SZ_EEES2E_NS28_6thread17LinearCombinationISN_Li1EffLNS2F_9ScaleType4KindE0ELNS_15FloatRoundStyleE2ESN_EENS_4gemm15EpilogueDefaultEEEEEvvEEEEvNT_6ParamsE)
        /*0008*/ 	.word	0x0000005a


	//----- nvinfo : EIATTR_FRAME_SIZE
	.align		4
.L_12:
        /*000c*/ 	.byte	0x04, 0x11
        /*000e*/ 	.short	(.L_14 - .L_13)
	.align		4
.L_13:
        /*0010*/ 	.word	index@(_ZN7cutlass13device_kernelINS_4conv6kernel13ConvUniversalINS1_16ConvProblemShapeILNS1_8OperatorE1ELi3EEENS1_10collective14CollectiveConvINS1_46MainloopSm90TmaGmmaWarpSpecializedImplicitGemmILS5_1ELi18ELi3EN4cute5tupleIJNSA_1CILi2EEENSC_ILi1EEESE_EEENS1_36KernelImplicitTmaWarpSpecializedSm90ELi1EEENSB_IJNSC_ILi64EEENSC_ILi128EEENSB_IJNSC_ILi32EEEEEEEEENS_10bfloat16_tESN_NSA_8TiledMMAINSA_8MMA_AtomIJNSA_4SM904GMMA28MMA_64x128x16_F32BF16BF16_SSILNSR_5MajorE0ELST_1ELNSR_7ScaleInE1ELSU_1EEEEEENSA_6LayoutINSB_IJSE_SE_SE_EEENSB_IJNSC_ILi0EEESZ_SZ_EEEEENSB_IJNSA_10UnderscoreES12_S12_EEEEENS7_6detail26Sm90ImplicitGemmTileTraitsINSA_20SM90_TMA_LOAD_IM2COLENSA_14ComposedLayoutINSA_7SwizzleILi2ELi4ELi3EEENSA_18smem_ptr_flag_bitsILi16EEENSX_INSB_IJNSB_IJNSC_ILi8EEES1D_EEENSB_IJSK_SE_EEENSB_IJSE_NSC_ILi18EEEEEEEEENSB_IJNSB_IJSK_NSC_ILi256EEEEEENSB_IJSE_SZ_EEENSB_IJSZ_NSC_ILi2048EEEEEEEEEEEEEvEENS16_INSA_23SM90_TMA_LOAD_MULTICASTENS18_INS19_ILi3ELi4ELi3EEES1C_NSX_INSB_IJNSB_IJSI_SD_EEENSB_IJS1D_NSC_ILi4EEEEEES1H_EEENSB_IJNSB_IJSE_S1M_EEENSB_IJSI_NSC_ILi512EEEEEENSB_IJSZ_NSC_ILi4096EEEEEEEEEEEEEvEEEENS_8epilogue10collective6detail29Sm90TmaWarpSpecializedAdapterINS29_15DefaultEpilogueISN_NSB_IJNSB_IJllllEEESE_SZ_EEES2E_NS28_6thread17LinearCombinationISN_Li1EffLNS2F_9ScaleType4KindE0ELNS_15FloatRoundStyleE2ESN_EENS_4gemm15EpilogueDefaultEEEEEvvEEEEvNT_6ParamsE)
        /*0014*/ 	.word	0x00000000


	//----- nvinfo : EIATTR_MIN_STACK_SIZE
	.align		4
.L_14:
        /*0018*/ 	.byte	0x04, 0x12
        /*001a*/ 	.short	(.L_16 - .L_15)
	.align		4
.L_15:
        /*001c*/ 	.word	index@(_ZN7cutlass13device_kernelINS_4conv6kernel13ConvUniversalINS1_16ConvProblemShapeILNS1_8OperatorE1ELi3EEENS1_10collective14CollectiveConvINS1_46MainloopSm90TmaGmmaWarpSpecializedImplicitGemmILS5_1ELi18ELi3EN4cute5tupleIJNSA_1CILi2EEENSC_ILi1EEESE_EEENS1_36KernelImplicitTmaWarpSpecializedSm90ELi1EEENSB_IJNSC_ILi64EEENSC_ILi128EEENSB_IJNSC_ILi32EEEEEEEEENS_10bfloat16_tESN_NSA_8TiledMMAINSA_8MMA_AtomIJNSA_4SM904GMMA28MMA_64x128x16_F32BF16BF16_SSILNSR_5MajorE0ELST_1ELNSR_7ScaleInE1ELSU_1EEEEEENSA_6LayoutINSB_IJSE_SE_SE_EEENSB_IJNSC_ILi0EEESZ_SZ_EEEEENSB_IJNSA_10UnderscoreES12_S12_EEEEENS7_6detail26Sm90ImplicitGemmTileTraitsINSA_20SM90_TMA_LOAD_IM2COLENSA_14ComposedLayoutINSA_7SwizzleILi2ELi4ELi3EEENSA_18smem_ptr_flag_bitsILi16EEENSX_INSB_IJNSB_IJNSC_ILi8EEES1D_EEENSB_IJSK_SE_EEENSB_IJSE_NSC_ILi18EEEEEEEEENSB_IJNSB_IJSK_NSC_ILi256EEEEEENSB_IJSE_SZ_EEENSB_IJSZ_NSC_ILi2048EEEEEEEEEEEEEvEENS16_INSA_23SM90_TMA_LOAD_MULTICASTENS18_INS19_ILi3ELi4ELi3EEES1C_NSX_INSB_IJNSB_IJSI_SD_EEENSB_IJS1D_NSC_ILi4EEEEEES1H_EEENSB_IJNSB_IJSE_S1M_EEENSB_IJSI_NSC_ILi512EEEEEENSB_IJSZ_NSC_ILi4096EEEEEEEEEEEEEvEEEENS_8epilogue10collective6detail29Sm90TmaWarpSpecializedAdapterINS29_15DefaultEpilogueISN_NSB_IJNSB_IJllllEEESE_SZ_EEES2E_NS28_6thread17LinearCombinationISN_Li1EffLNS2F_9ScaleType4KindE0ELNS_15FloatRoundStyleE2ESN_EENS_4gemm15EpilogueDefaultEEEEEvvEEEEvNT_6ParamsE)
        /*0020*/ 	.word	0x00000000
.L_16:


//--------------------- .nv.compat                --------------------------
	.section	.nv.compat,"",@"SHT_CUDA_COMPAT_INFO"
	.align	4
        /*0000*/ 	.byte	0x02, 0x09, 0x01, 0x00, 0x02, 0x02, 0x04, 0x00, 0x02, 0x05, 0x05, 0x00, 0x03, 0x07, 0x01, 0x01
        /*0010*/ 	.byte	0x02, 0x03, 0x01, 0x00, 0x02, 0x06, 0x01, 0x00, 0x04, 0x0b, 0x08, 0x00, 0x00, 0x00, 0x00, 0x00
        /*0020*/ 	.byte	0x00, 0x00, 0x00, 0x00


//--------------------- .nv.info._ZN7cutlass13device_kernelINS_4conv6kernel13ConvUniversalINS1_16ConvProblemShapeILNS1_8OperatorE1ELi3EEENS1_10collective14CollectiveConvINS1_46MainloopSm90TmaGmmaWarpSpecializedImplicitGemmILS5_1ELi18ELi3EN4cute5tupleIJNSA_1CILi2EEENSC_ILi1EEESE_EEENS1_36KernelImplicitTmaWarpSpecializedSm90ELi1EEENSB_IJNSC_ILi64EEENSC_ILi128EEENSB_IJNSC_ILi32EEEEEEEEENS_10bfloat16_tESN_NSA_8TiledMMAINSA_8MMA_AtomIJNSA_4SM904GMMA28MMA_64x128x16_F32BF16BF16_SSILNSR_5MajorE0ELST_1ELNSR_7ScaleInE1ELSU_1EEEEEENSA_6LayoutINSB_IJSE_SE_SE_EEENSB_IJNSC_ILi0EEESZ_SZ_EEEEENSB_IJNSA_10UnderscoreES12_S12_EEEEENS7_6detail26Sm90ImplicitGemmTileTraitsINSA_20SM90_TMA_LOAD_IM2COLENSA_14ComposedLayoutINSA_7SwizzleILi2ELi4ELi3EEENSA_18smem_ptr_flag_bitsILi16EEENSX_INSB_IJNSB_IJNSC_ILi8EEES1D_EEENSB_IJSK_SE_EEENSB_IJSE_NSC_ILi18EEEEEEEEENSB_IJNSB_IJSK_NSC_ILi256EEEEEENSB_IJSE_SZ_EEENSB_IJSZ_NSC_ILi2048EEEEEEEEEEEEEvEENS16_INSA_23SM90_TMA_LOAD_MULTICASTENS18_INS19_ILi3ELi4ELi3EEES1C_NSX_INSB_IJNSB_IJSI_SD_EEENSB_IJS1D_NSC_ILi4EEEEEES1H_EEENSB_IJNSB_IJSE_S1M_EEENSB_IJSI_NSC_ILi512EEEEEENSB_IJSZ_NSC_ILi4096EEEEEEEEEEEEEvEEEENS_8epilogue10collective6detail29Sm90TmaWarpSpecializedAdapterINS29_15DefaultEpilogueISN_NSB_IJNSB_IJllllEEESE_SZ_EEES2E_NS28_6thread17LinearCombinationISN_Li1EffLNS2F_9ScaleType4KindE0ELNS_15FloatRoundStyleE2ESN_EENS_4gemm15EpilogueDefaultEEEEEvvEEEEvNT_6ParamsE --------------------------
	.section	.nv.info._ZN7cutlass13device_kernelINS_4conv6kernel13ConvUniversalINS1_16ConvProblemShapeILNS1_8OperatorE1ELi3EEENS1_10collective14CollectiveConvINS1_46MainloopSm90TmaGmmaWarpSpecializedImplicitGemmILS5_1ELi18ELi3EN4cute5tupleIJNSA_1CILi2EEENSC_ILi1EEESE_EEENS1_36KernelImplicitTmaWarpSpecializedSm90ELi1EEENSB_IJNSC_ILi64EEENSC_ILi128EEENSB_IJNSC_ILi32EEEEEEEEENS_10bfloat16_tESN_NSA_8TiledMMAINSA_8MMA_AtomIJNSA_4SM904GMMA28MMA_64x128x16_F32BF16BF16_SSILNSR_5MajorE0ELST_1ELNSR_7ScaleInE1ELSU_1EEEEEENSA_6LayoutINSB_IJSE_SE_SE_EEENSB_IJNSC_ILi0EEESZ_SZ_EEEEENSB_IJNSA_10UnderscoreES12_S12_EEEEENS7_6detail26Sm90ImplicitGemmTileTraitsINSA_20SM90_TMA_LOAD_IM2COLENSA_14ComposedLayoutINSA_7SwizzleILi2ELi4ELi3EEENSA_18smem_ptr_flag_bitsILi16EEENSX_INSB_IJNSB_IJNSC_ILi8EEES1D_EEENSB_IJSK_SE_EEENSB_IJSE_NSC_ILi18EEEEEEEEENSB_IJNSB_IJSK_NSC_ILi256EEEEEENSB_IJSE_SZ_EEENSB_IJSZ_NSC_ILi2048EEEEEEEEEEEEEvEENS16_INSA_23SM90_TMA_LOAD_MULTICASTENS18_INS19_ILi3ELi4ELi3EEES1C_NSX_INSB_IJNSB_IJSI_SD_EEENSB_IJS1D_NSC_ILi4EEEEEES1H_EEENSB_IJNSB_IJSE_S1M_EEENSB_IJSI_NSC_ILi512EEEEEENSB_IJSZ_NSC_ILi4096EEEEEEEEEEEEEvEEEENS_8epilogue10collective6detail29Sm90TmaWarpSpecializedAdapterINS29_15DefaultEpilogueISN_NSB_IJNSB_IJllllEEESE_SZ_EEES2E_NS28_6thread17LinearCombinationISN_Li1EffLNS2F_9ScaleType4KindE0ELNS_15FloatRoundStyleE2ESN_EENS_4gemm15EpilogueDefaultEEEEEvvEEEEvNT_6ParamsE,"",@"SHT_CUDA_INFO"
	.sectionflags	@""
	.align	4


	//----- nvinfo : EIATTR_CUDA_API_VERSION
	.align		4
        /*0000*/ 	.byte	0x04, 0x37
        /*0002*/ 	.short	(.L_18 - .L_17)
.L_17:
        /*0004*/ 	.word	0x00000082


	//----- nvinfo : EIATTR_KPARAM_INFO
	.align		4
.L_18:
        /*0008*/ 	.byte	0x04, 0x17
        /*000a*/ 	.short	(.L_20 - .L_19)
.L_19:
        /*000c*/ 	.word	0x00000000
        /*0010*/ 	.short	0x0000
        /*0012*/ 	.short	0x0070
        /*0014*/ 	.byte	0x00, 0xf0, 0x01, 0x10


	//----- nvinfo : EIATTR_SPARSE_MMA_MASK
	.align		4
.L_20:
        /*0018*/ 	.byte	0x03, 0x50
        /*001a*/ 	.short	0x0000


	//----- nvinfo : EIATTR_MAXREG_COUNT
	.align		4
        /*001c*/ 	.byte	0x03, 0x1b
        /*001e*/ 	.short	0x00ff


	//----- nvinfo : EIATTR_NUM_BARRIERS
	.align		4
        /*0020*/ 	.byte	0x02, 0x4c
        /*0022*/ 	.byte	0x01
	.zero		1


	//----- nvinfo : EIATTR_MERCURY_ISA_VERSION
	.align		4
        /*0024*/ 	.byte	0x03, 0x5f
        /*0026*/ 	.short	0x0101


	//----- nvinfo : EIATTR_COOP_GROUP_MASK_REGIDS
	.align		4
        /*0028*/ 	.byte	0x04, 0x29
        /*002a*/ 	.short	(.L_22 - .L_21)


	//   ....[0]....
.L_21:
        /*002c*/ 	.word	0xffffffff


	//   ....[1]....
        /*0030*/ 	.word	0xffffffff


	//   ....[2]....
        /*0034*/ 	.word	0xffffffff


	//   ....[3]....
        /*0038*/ 	.word	0xffffffff


	//----- nvinfo : EIATTR_COOP_GROUP_INSTR_OFFSETS
	.align		4
.L_22:
        /*003c*/ 	.byte	0x04, 0x28
        /*003e*/ 	.short	(.L_24 - .L_23)


	//   ....[0]....
.L_23:
        /*0040*/ 	.word	0x00000070


	//   ....[1]....
        /*0044*/ 	.word	0x00000080


	//   ....[2]....
        /*0048*/ 	.word	0x00000140


	//   ....[3]....
        /*004c*/ 	.word	0x00000890


	//----- nvinfo : EIATTR_MBARRIER_INSTR_OFFSETS
	.align		4
.L_24:
        /*0050*/ 	.byte	0x04, 0x39
        /*0052*/ 	.short	(.L_26 - .L_25)


	//   ....[0]....
.L_25:
        /*0054*/ 	.word	0x00000310
        /*0058*/ 	.word	0x000000ff
        /*005c*/ 	.word	0x00036000
        /*0060*/ 	.short	0x0100
        /*0062*/ 	.byte	0x08
	.zero		1


	//   ....[1]....
        /*0064*/ 	.word	0x00000320
        /*0068*/ 	.word	0x000000ff
        /*006c*/ 	.word	0x00036090
        /*0070*/ 	.short	0x0100
        /*0072*/ 	.byte	0x08
	.zero		1


	//   ....[2]....
        /*0074*/ 	.word	0x00000330
        /*0078*/ 	.word	0x000000ff
        /*007c*/ 	.word	0x00036008
        /*0080*/ 	.short	0x0100
        /*0082*/ 	.byte	0x08
	.zero		1


	//   ....[3]....
        /*0084*/ 	.word	0x00000340
        /*0088*/ 	.word	0x000000ff
        /*008c*/ 	.word	0x00036098
        /*0090*/ 	.short	0x0100
        /*0092*/ 	.byte	0x08
	.zero		1


	//   ....[4]....
        /*0094*/ 	.word	0x00000350
        /*0098*/ 	.word	0x000000ff
        /*009c*/ 	.word	0x00036010
        /*00a0*/ 	.short	0x0100
        /*00a2*/ 	.byte	0x08
	.zero		1


	//   ....[5]....
        /*00a4*/ 	.word	0x00000360
        /*00a8*/ 	.word	0x000000ff
        /*00ac*/ 	.word	0x000360a0
        /*00b0*/ 	.short	0x0100
        /*00b2*/ 	.byte	0x08
	.zero		1


	//   ....[6]....
        /*00b4*/ 	.word	0x00000370
        /*00b8*/ 	.word	0x000000ff
        /*00bc*/ 	.word	0x00036018
        /*00c0*/ 	.short	0x0100
        /*00c2*/ 	.byte	0x08
	.zero		1


	//   ....[7]....
        /*00c4*/ 	.word	0x00000380
        /*00c8*/ 	.word	0x000000ff
        /*00cc*/ 	.word	0x000360a8
        /*00d0*/ 	.short	0x0100
        /*00d2*/ 	.byte	0x08
	.zero		1


	//   ....[8]....
        /*00d4*/ 	.word	0x00000390
        /*00d8*/ 	.word	0x000000ff
        /*00dc*/ 	.word	0x00036020
        /*00e0*/ 	.short	0x0100
        /*00e2*/ 	.byte	0x08
	.zero		1


	//   ....[9]....
        /*00e4*/ 	.word	0x000003a0
        /*00e8*/ 	.word	0x000000ff
        /*00ec*/ 	.word	0x000360b0
        /*00f0*/ 	.short	0x0100
        /*00f2*/ 	.byte	0x08
	.zero		1


	//   ....[10]....
        /*00f4*/ 	.word	0x000003b0
        /*00f8*/ 	.word	0x000000ff
        /*00fc*/ 	.word	0x00036028
        /*0100*/ 	.short	0x0100
        /*0102*/ 	.byte	0x08
	.zero		1


	//   ....[11]....
        /*0104*/ 	.word	0x000003c0
        /*0108*/ 	.word	0x000000ff
        /*010c*/ 	.word	0x000360b8
        /*0110*/ 	.short	0x0100
        /*0112*/ 	.byte	0x08
	.zero		1


	//   ....[12]....
        /*0114*/ 	.word	0x000003d0
        /*0118*/ 	.word	0x000000ff
        /*011c*/ 	.word	0x00036030
        /*0120*/ 	.short	0x0100
        /*0122*/ 	.byte	0x08
	.zero		1


	//   ....[13]....
        /*0124*/ 	.word	0x000003e0
        /*0128*/ 	.word	0x000000ff
        /*012c*/ 	.word	0x000360c0
        /*0130*/ 	.short	0x0100
        /*0132*/ 	.byte	0x08
	.zero		1


	//   ....[14]....
        /*0134*/ 	.word	0x000003f0
        /*0138*/ 	.word	0x000000ff
        /*013c*/ 	.word	0x00036038
        /*0140*/ 	.short	0x0100
        /*0142*/ 	.byte	0x08
	.zero		1


	//   ....[15]....
        /*0144*/ 	.word	0x00000400
        /*0148*/ 	.word	0x000000ff
        /*014c*/ 	.word	0x000360c8
        /*0150*/ 	.short	0x0100
        /*0152*/ 	.byte	0x08
	.zero		1


	//   ....[16]....
        /*0154*/ 	.word	0x00000410
        /*0158*/ 	.word	0x000000ff
        /*015c*/ 	.word	0x00036040
        /*0160*/ 	.short	0x0100
        /*0162*/ 	.byte	0x08
	.zero		1


	//   ....[17]....
        /*0164*/ 	.word	0x00000420
        /*0168*/ 	.word	0x000000ff
        /*016c*/ 	.word	0x000360d0
        /*0170*/ 	.short	0x0100
        /*0172*/ 	.byte	0x08
	.zero		1


	//   ....[18]....
        /*0174*/ 	.word	0x00000430
        /*0178*/ 	.word	0x000000ff
        /*017c*/ 	.word	0x00036048
        /*0180*/ 	.short	0x0100
        /*0182*/ 	.byte	0x08
	.zero		1


	//   ....[19]....
        /*0184*/ 	.word	0x00000440
        /*0188*/ 	.word	0x000000ff
        /*018c*/ 	.word	0x000360d8
        /*0190*/ 	.short	0x0100
        /*0192*/ 	.byte	0x08
	.zero		1


	//   ....[20]....
        /*0194*/ 	.word	0x00000450
        /*0198*/ 	.word	0x000000ff
        /*019c*/ 	.word	0x00036050
        /*01a0*/ 	.short	0x0100
        /*01a2*/ 	.byte	0x08
	.zero		1


	//   ....[21]....
        /*01a4*/ 	.word	0x00000460
        /*01a8*/ 	.word	0x000000ff
        /*01ac*/ 	.word	0x000360e0
        /*01b0*/ 	.short	0x0100
        /*01b2*/ 	.byte	0x08
	.zero		1


	//   ....[22]....
        /*01b4*/ 	.word	0x00000470
        /*01b8*/ 	.word	0x000000ff
        /*01bc*/ 	.word	0x00036058
        /*01c0*/ 	.short	0x0100
        /*01c2*/ 	.byte	0x08
	.zero		1


	//   ....[23]....
        /*01c4*/ 	.word	0x00000480
        /*01c8*/ 	.word	0x000000ff
        /*01cc*/ 	.word	0x000360e8
        /*01d0*/ 	.short	0x0100
        /*01d2*/ 	.byte	0x08
	.zero		1


	//   ....[24]....
        /*01d4*/ 	.word	0x00000490
        /*01d8*/ 	.word	0x000000ff
        /*01dc*/ 	.word	0x00036060
        /*01e0*/ 	.short	0x0100
        /*01e2*/ 	.byte	0x08
	.zero		1


	//   ....[25]....
        /*01e4*/ 	.word	0x000004a0
        /*01e8*/ 	.word	0x000000ff
        /*01ec*/ 	.word	0x000360f0
        /*01f0*/ 	.short	0x0100
        /*01f2*/ 	.byte	0x08
	.zero		1


	//   ....[26]....
        /*01f4*/ 	.word	0x000004b0
        /*01f8*/ 	.word	0x000000ff
        /*01fc*/ 	.word	0x00036068
        /*0200*/ 	.short	0x0100
        /*0202*/ 	.byte	0x08
	.zero		1


	//   ....[27]....
        /*0204*/ 	.word	0x000004c0
        /*0208*/ 	.word	0x000000ff
        /*020c*/ 	.word	0x000360f8
        /*0210*/ 	.short	0x0100
        /*0212*/ 	.byte	0x08
	.zero		1


	//   ....[28]....
        /*0214*/ 	.word	0x000004d0
        /*0218*/ 	.word	0x000000ff
        /*021c*/ 	.word	0x00036070
        /*0220*/ 	.short	0x0100
        /*0222*/ 	.byte	0x08
	.zero		1


	//   ....[29]....
        /*0224*/ 	.word	0x000004e0
        /*0228*/ 	.word	0x000000ff
        /*022c*/ 	.word	0x00036100
        /*0230*/ 	.short	0x0100
        /*0232*/ 	.byte	0x08
	.zero		1


	//   ....[30]....
        /*0234*/ 	.word	0x000004f0
        /*0238*/ 	.word	0x000000ff
        /*023c*/ 	.word	0x00036078
        /*0240*/ 	.short	0x0100
        /*0242*/ 	.byte	0x08
	.zero		1


	//   ....[31]....
        /*0244*/ 	.word	0x00000500
        /*0248*/ 	.word	0x000000ff
        /*024c*/ 	.word	0x00036108
        /*0250*/ 	.short	0x0100
        /*0252*/ 	.byte	0x08
	.zero		1


	//   ....[32]....
        /*0254*/ 	.word	0x00000510
        /*0258*/ 	.word	0x000000ff
        /*025c*/ 	.word	0x00036080
        /*0260*/ 	.short	0x0100
        /*0262*/ 	.byte	0x08
	.zero		1


	//   ....[33]....
        /*0264*/ 	.word	0x00000520
        /*0268*/ 	.word	0x000000ff
        /*026c*/ 	.word	0x00036110
        /*0270*/ 	.short	0x0100
        /*0272*/ 	.byte	0x08
	.zero		1


	//   ....[34]....
        /*0274*/ 	.word	0x00000530
        /*0278*/ 	.word	0x000000ff
        /*027c*/ 	.word	0x00036088
        /*0280*/ 	.short	0x0100
        /*0282*/ 	.byte	0x08
	.zero		1


	//   ....[35]....
        /*0284*/ 	.word	0x00000540
        /*0288*/ 	.word	0x000000ff
        /*028c*/ 	.word	0x00036118
        /*0290*/ 	.short	0x0100
        /*0292*/ 	.byte	0x08
	.zero		1


	//   ....[36]....
        /*0294*/ 	.word	0x00000f00
        /*0298*/ 	.word	0x00000008
        /*029c*/ 	.word	0x00036000
        /*02a0*/ 	.short	0x010a
        /*02a2*/ 	.byte	0x3f
	.zero		1


	//   ....[37]....
        /*02a4*/ 	.word	0x000011e0
        /*02a8*/ 	.word	0x0000000b
        /*02ac*/ 	.word	0x00036000
        /*02b0*/ 	.short	0x010a
        /*02b2*/ 	.byte	0x3f
	.zero		1


	//   ....[38]....
        /*02b4*/ 	.word	0x00001340
        /*02b8*/ 	.word	0x0000000a
        /*02bc*/ 	.word	0x00000000
        /*02c0*/ 	.short	0x0101
        /*02c2*/ 	.byte	0x3f
	.zero		1


	//   ....[39]....
        /*02c4*/ 	.word	0x00001580
        /*02c8*/ 	.word	0x00000004
        /*02cc*/ 	.word	0x00000000
        /*02d0*/ 	.short	0x0101
        /*02d2*/ 	.byte	0x3f
	.zero		1


	//   ....[40]....
        /*02d4*/ 	.word	0x000060e0
        /*02d8*/ 	.word	0x0000000f
        /*02dc*/ 	.word	0x00036090
        /*02e0*/ 	.short	0x010a
        /*02e2*/ 	.byte	0x3f
	.zero		1


	//   ....[41]....
        /*02e4*/ 	.word	0x00006980
        /*02e8*/ 	.word	0x00000002
        /*02ec*/ 	.word	0x00000000
        /*02f0*/ 	.short	0x010a
        /*02f2*/ 	.byte	0x3f
	.zero		1


	//   ....[42]....
        /*02f4*/ 	.word	0x00006a30
        /*02f8*/ 	.word	0x00000002
        /*02fc*/ 	.word	0x00000000
        /*0300*/ 	.short	0x010a
        /*0302*/ 	.byte	0x3f
	.zero		1


	//   ....[43]....
        /*0304*/ 	.word	0x00006ae0
        /*0308*/ 	.word	0x00000002
        /*030c*/ 	.word	0x00000000
        /*0310*/ 	.short	0x010a
        /*0312*/ 	.byte	0x3f
	.zero		1


	//   ....[44]....
        /*0314*/ 	.word	0x00006b90
        /*0318*/ 	.word	0x00000002
        /*031c*/ 	.word	0x00000000
        /*0320*/ 	.short	0x010a
        /*0322*/ 	.byte	0x3f
	.zero		1


	//   ....[45]....
        /*0324*/ 	.word	0x00006c40
        /*0328*/ 	.word	0x00000002
        /*032c*/ 	.word	0x00000000
        /*0330*/ 	.short	0x010a
        /*0332*/ 	.byte	0x3f
	.zero		1


	//   ....[46]....
        /*0334*/ 	.word	0x00006cf0
        /*0338*/ 	.word	0x00000002
        /*033c*/ 	.word	0x00000000
        /*0340*/ 	.short	0x010a
        /*0342*/ 	.byte	0x3f
	.zero		1


	//   ....[47]....
        /*0344*/ 	.word	0x00006da0
        /*0348*/ 	.word	0x00000002
        /*034c*/ 	.word	0x00000000
        /*0350*/ 	.short	0x010a
        /*0352*/ 	.byte	0x3f
	.zero		1


	//   ....[48]....
        /*0354*/ 	.word	0x00006e50
        /*0358*/ 	.word	0x00000002
        /*035c*/ 	.word	0x00000000
        /*0360*/ 	.short	0x010a
        /*0362*/ 	.byte	0x3f
	.zero		1


	//   ....[49]....
        /*0364*/ 	.word	0x00006f00
        /*0368*/ 	.word	0x00000002
        /*036c*/ 	.word	0x00000000
        /*0370*/ 	.short	0x010a
        /*0372*/ 	.byte	0x3f
	.zero		1


	//   ....[50]....
        /*0374*/ 	.word	0x00006fb0
        /*0378*/ 	.word	0x00000002
        /*037c*/ 	.word	0x00000000
        /*0380*/ 	.short	0x010a
        /*0382*/ 	.byte	0x3f
	.zero		1


	//   ....[51]....
        /*0384*/ 	.word	0x00007060
        /*0388*/ 	.word	0x00000002
        /*038c*/ 	.word	0x00000000
        /*0390*/ 	.short	0x010a
        /*0392*/ 	.byte	0x3f
	.zero		1


	//   ....[52]....
        /*0394*/ 	.word	0x00007110
        /*0398*/ 	.word	0x00000002
        /*039c*/ 	.word	0x00000000
        /*03a0*/ 	.short	0x010a
        /*03a2*/ 	.byte	0x3f
	.zero		1


	//   ....[53]....
        /*03a4*/ 	.word	0x000071c0
        /*03a8*/ 	.word	0x00000002
        /*03ac*/ 	.word	0x00000000
        /*03b0*/ 	.short	0x010a
        /*03b2*/ 	.byte	0x3f
	.zero		1


	//   ....[54]....
        /*03b4*/ 	.word	0x00007270
        /*03b8*/ 	.word	0x00000002
        /*03bc*/ 	.word	0x00000000
        /*03c0*/ 	.short	0x010a
        /*03c2*/ 	.byte	0x3f
	.zero		1


	//   ....[55]....
        /*03c4*/ 	.word	0x00007320
        /*03c8*/ 	.word	0x00000002
        /*03cc*/ 	.word	0x00000000
        /*03d0*/ 	.short	0x010a
        /*03d2*/ 	.byte	0x3f
	.zero		1


	//   ....[56]....
        /*03d4*/ 	.word	0x000073d0
        /*03d8*/ 	.word	0x00000002
        /*03dc*/ 	.word	0x00000000
        /*03e0*/ 	.short	0x010a
        /*03e2*/ 	.byte	0x3f
	.zero		1


	//   ....[57]....
        /*03e4*/ 	.word	0x00007480
        /*03e8*/ 	.word	0x00000002
        /*03ec*/ 	.word	0x00000000
        /*03f0*/ 	.short	0x010a
        /*03f2*/ 	.byte	0x3f
	.zero		1


	//   ....[58]....
        /*03f4*/ 	.word	0x00007530
        /*03f8*/ 	.word	0x00000003
        /*03fc*/ 	.word	0x00000000
        /*0400*/ 	.short	0x010a
        /*0402*/ 	.byte	0x3f
	.zero		1


	//----- nvinfo : EIATTR_NUM_MBARRIERS
	.align		4
.L_26:
        /*0404*/ 	.byte	0x03, 0x38
        /*0406*/ 	.short	0x0024


	//----- nvinfo : EIATTR_EXIT_INSTR_OFFSETS
	.align		4
        /*0408*/ 	.byte	0x04, 0x1c
        /*040a*/ 	.short	(.L_28 - .L_27)


	//   ....[0]....
.L_27:
        /*040c*/ 	.word	0x00000c30


	//   ....[1]....
        /*0410*/ 	.word	0x000016e0


	//   ....[2]....
        /*0414*/ 	.word	0x00004820


	//   ....[3]....
        /*0418*/ 	.word	0x00004850


	//   ....[4]....
        /*041c*/ 	.word	0x00005ec0


	//   ....[5]....
        /*0420*/ 	.word	0x00005ef0


	//   ....[6]....
        /*0424*/ 	.word	0x00005f10


	//   ....[7]....
        /*0428*/ 	.word	0x00006870


	//   ....[8]....
        /*042c*/ 	.word	0x00007560


	//----- nvinfo : EIATTR_MAX_THREADS
	.align		4
.L_28:
        /*0430*/ 	.byte	0x04, 0x05
        /*0432*/ 	.short	(.L_30 - .L_29)
.L_29:
        /*0434*/ 	.word	0x00000100
        /*0438*/ 	.word	0x00000001
        /*043c*/ 	.word	0x00000001


	//----- nvinfo : EIATTR_CRS_STACK_SIZE
	.align		4
.L_30:
        /*0440*/ 	.byte	0x04, 0x1e
        /*0442*/ 	.short	(.L_32 - .L_31)
.L_31:
        /*0444*/ 	.word	0x00000000


	//----- nvinfo : EIATTR_CBANK_PARAM_SIZE
	.align		4
.L_32:
        /*0448*/ 	.byte	0x03, 0x19
        /*044a*/ 	.short	0x0470


	//----- nvinfo : EIATTR_PARAM_CBANK
	.align		4
        /*044c*/ 	.byte	0x04, 0x0a
        /*044e*/ 	.short	(.L_34 - .L_33)
	.align		4
.L_33:
        /*0450*/ 	.word	index@(.nv.constant0._ZN7cutlass13device_kernelINS_4conv6kernel13ConvUniversalINS1_16ConvProblemShapeILNS1_8OperatorE1ELi3EEENS1_10collective14CollectiveConvINS1_46MainloopSm90TmaGmmaWarpSpecializedImplicitGemmILS5_1ELi18ELi3EN4cute5tupleIJNSA_1CILi2EEENSC_ILi1EEESE_EEENS1_36KernelImplicitTmaWarpSpecializedSm90ELi1EEENSB_IJNSC_ILi64EEENSC_ILi128EEENSB_IJNSC_ILi32EEEEEEEEENS_10bfloat16_tESN_NSA_8TiledMMAINSA_8MMA_AtomIJNSA_4SM904GMMA28MMA_64x128x16_F32BF16BF16_SSILNSR_5MajorE0ELST_1ELNSR_7ScaleInE1ELSU_1EEEEEENSA_6LayoutINSB_IJSE_SE_SE_EEENSB_IJNSC_ILi0EEESZ_SZ_EEEEENSB_IJNSA_10UnderscoreES12_S12_EEEEENS7_6detail26Sm90ImplicitGemmTileTraitsINSA_20SM90_TMA_LOAD_IM2COLENSA_14ComposedLayoutINSA_7SwizzleILi2ELi4ELi3EEENSA_18smem_ptr_flag_bitsILi16EEENSX_INSB_IJNSB_IJNSC_ILi8EEES1D_EEENSB_IJSK_SE_EEENSB_IJSE_NSC_ILi18EEEEEEEEENSB_IJNSB_IJSK_NSC_ILi256EEEEEENSB_IJSE_SZ_EEENSB_IJSZ_NSC_ILi2048EEEEEEEEEEEEEvEENS16_INSA_23SM90_TMA_LOAD_MULTICASTENS18_INS19_ILi3ELi4ELi3EEES1C_NSX_INSB_IJNSB_IJSI_SD_EEENSB_IJS1D_NSC_ILi4EEEEEES1H_EEENSB_IJNSB_IJSE_S1M_EEENSB_IJSI_NSC_ILi512EEEEEENSB_IJSZ_NSC_ILi4096EEEEEEEEEEEEEvEEEENS_8epilogue10collective6detail29Sm90TmaWarpSpecializedAdapterINS29_15DefaultEpilogueISN_NSB_IJNSB_IJllllEEESE_SZ_EEES2E_NS28_6thread17LinearCombinationISN_Li1EffLNS2F_9ScaleType4KindE0ELNS_15FloatRoundStyleE2ESN_EENS_4gemm15EpilogueDefaultEEEEEvvEEEEvNT_6ParamsE)
        /*0454*/ 	.short	0x0210
        /*0456*/ 	.short	0x0470


	//----- nvinfo : EIATTR_SW_WAR
	.align		4
.L_34:
        /*0458*/ 	.byte	0x04, 0x36
        /*045a*/ 	.short	(.L_36 - .L_35)
.L_35:
        /*045c*/ 	.word	0x00000008
.L_36:


//--------------------- .nv.callgraph             --------------------------
	.section	.nv.callgraph,"",@"SHT_CUDA_CALLGRAPH"
	.align	4
	.sectionentsize	8
	.align		4
        /*0000*/ 	.word	0x00000000
	.align		4
        /*0004*/ 	.word	0xffffffff
	.align		4
        /*0008*/ 	.word	0x00000000
	.align		4
        /*000c*/ 	.word	0xfffffffe
	.align		4
        /*0010*/ 	.word	0x00000000
	.align		4
        /*0014*/ 	.word	0xfffffffd
	.align		4
        /*0018*/ 	.word	0x00000000
	.align		4
        /*001c*/ 	.word	0xfffffffc


//--------------------- .nv.constant4             --------------------------
	.section	.nv.constant4,"a",@progbits
	.align	8
	.align		8
.nv.constant4:
        /*0000*/ 	.dword	_ZN39_INTERNAL_b42600f6_4_k_cu_17df4d1c_27694cuda3std3__45__cpo5beginE
	.align		8
        /*0008*/ 	.dword	_ZN39_INTERNAL_b42600f6_4_k_cu_17df4d1c_27694cuda3std3__45__cpo3endE
	.align		8
        /*0010*/ 	.dword	_ZN39_INTERNAL_b42600f6_4_k_cu_17df4d1c_27694cuda3std3__45__cpo6cbeginE
	.align		8
        /*0018*/ 	.dword	_ZN39_INTERNAL_b42600f6_4_k_cu_17df4d1c_27694cuda3std3__45__cpo4cendE
	.align		8
        /*0020*/ 	.dword	_ZN39_INTERNAL_b42600f6_4_k_cu_17df4d1c_27694cuda3std3__441_GLOBAL__N__b42600f6_4_k_cu_17df4d1c_27696ignoreE
	.align		8
        /*0028*/ 	.dword	_ZN39_INTERNAL_b42600f6_4_k_cu_17df4d1c_27694cuda3std3__419piecewise_constructE
	.align		8
        /*0030*/ 	.dword	_ZN39_INTERNAL_b42600f6_4_k_cu_17df4d1c_27694cuda3std3__48in_placeE
	.align		8
        /*0038*/ 	.dword	_ZN39_INTERNAL_b42600f6_4_k_cu_17df4d1c_27694cuda3std6ranges3__45__cpo4swapE
	.align		8
        /*0040*/ 	.dword	_ZN39_INTERNAL_b42600f6_4_k_cu_17df4d1c_27694cuda3std6ranges3__45__cpo9iter_moveE
	.align		8
        /*0048*/ 	.dword	_ZN39_INTERNAL_b42600f6_4_k_cu_17df4d1c_27694cute7productE
	.align		8
        /*0050*/ 	.dword	_ZN39_INTERNAL_b42600f6_4_k_cu_17df4d1c_27694cute1_E


//--------------------- .text._ZN7cutlass13device_kernelINS_4conv6kernel13ConvUniversalINS1_16ConvProblemShapeILNS1_8OperatorE1ELi3EEENS1_10collective14CollectiveConvINS1_46MainloopSm90TmaGmmaWarpSpecializedImplicitGemmILS5_1ELi18ELi3EN4cute5tupleIJNSA_1CILi2EEENSC_ILi1EEESE_EEENS1_36KernelImplicitTmaWarpSpecializedSm90ELi1EEENSB_IJNSC_ILi64EEENSC_ILi128EEENSB_IJNSC_ILi32EEEEEEEEENS_10bfloat16_tESN_NSA_8TiledMMAINSA_8MMA_AtomIJNSA_4SM904GMMA28MMA_64x128x16_F32BF16BF16_SSILNSR_5MajorE0ELST_1ELNSR_7ScaleInE1ELSU_1EEEEEENSA_6LayoutINSB_IJSE_SE_SE_EEENSB_IJNSC_ILi0EEESZ_SZ_EEEEENSB_IJNSA_10UnderscoreES12_S12_EEEEENS7_6detail26Sm90ImplicitGemmTileTraitsINSA_20SM90_TMA_LOAD_IM2COLENSA_14ComposedLayoutINSA_7SwizzleILi2ELi4ELi3EEENSA_18smem_ptr_flag_bitsILi16EEENSX_INSB_IJNSB_IJNSC_ILi8EEES1D_EEENSB_IJSK_SE_EEENSB_IJSE_NSC_ILi18EEEEEEEEENSB_IJNSB_IJSK_NSC_ILi256EEEEEENSB_IJSE_SZ_EEENSB_IJSZ_NSC_ILi2048EEEEEEEEEEEEEvEENS16_INSA_23SM90_TMA_LOAD_MULTICASTENS18_INS19_ILi3ELi4ELi3EEES1C_NSX_INSB_IJNSB_IJSI_SD_EEENSB_IJS1D_NSC_ILi4EEEEEES1H_EEENSB_IJNSB_IJSE_S1M_EEENSB_IJSI_NSC_ILi512EEEEEENSB_IJSZ_NSC_ILi4096EEEEEEEEEEEEEvEEEENS_8epilogue10collective6detail29Sm90TmaWarpSpecializedAdapterINS29_15DefaultEpilogueISN_NSB_IJNSB_IJllllEEESE_SZ_EEES2E_NS28_6thread17LinearCombinationISN_Li1EffLNS2F_9ScaleType4KindE0ELNS_15FloatRoundStyleE2ESN_EENS_4gemm15EpilogueDefaultEEEEEvvEEEEvNT_6ParamsE --------------------------
	.section	.text._ZN7cutlass13device_kernelINS_4conv6kernel13ConvUniversalINS1_16ConvProblemShapeILNS1_8OperatorE1ELi3EEENS1_10collective14CollectiveConvINS1_46MainloopSm90TmaGmmaWarpSpecializedImplicitGemmILS5_1ELi18ELi3EN4cute5tupleIJNSA_1CILi2EEENSC_ILi1EEESE_EEENS1_36KernelImplicitTmaWarpSpecializedSm90ELi1EEENSB_IJNSC_ILi64EEENSC_ILi128EEENSB_IJNSC_ILi32EEEEEEEEENS_10bfloat16_tESN_NSA_8TiledMMAINSA_8MMA_AtomIJNSA_4SM904GMMA28MMA_64x128x16_F32BF16BF16_SSILNSR_5MajorE0ELST_1ELNSR_7ScaleInE1ELSU_1EEEEEENSA_6LayoutINSB_IJSE_SE_SE_EEENSB_IJNSC_ILi0EEESZ_SZ_EEEEENSB_IJNSA_10UnderscoreES12_S12_EEEEENS7_6detail26Sm90ImplicitGemmTileTraitsINSA_20SM90_TMA_LOAD_IM2COLENSA_14ComposedLayoutINSA_7SwizzleILi2ELi4ELi3EEENSA_18smem_ptr_flag_bitsILi16EEENSX_INSB_IJNSB_IJNSC_ILi8EEES1D_EEENSB_IJSK_SE_EEENSB_IJSE_NSC_ILi18EEEEEEEEENSB_IJNSB_IJSK_NSC_ILi256EEEEEENSB_IJSE_SZ_EEENSB_IJSZ_NSC_ILi2048EEEEEEEEEEEEEvEENS16_INSA_23SM90_TMA_LOAD_MULTICASTENS18_INS19_ILi3ELi4ELi3EEES1C_NSX_INSB_IJNSB_IJSI_SD_EEENSB_IJS1D_NSC_ILi4EEEEEES1H_EEENSB_IJNSB_IJSE_S1M_EEENSB_IJSI_NSC_ILi512EEEEEENSB_IJSZ_NSC_ILi4096EEEEEEEEEEEEEvEEEENS_8epilogue10collective6detail29Sm90TmaWarpSpecializedAdapterINS29_15DefaultEpilogueISN_NSB_IJNSB_IJllllEEESE_SZ_EEES2E_NS28_6thread17LinearCombinationISN_Li1EffLNS2F_9ScaleType4KindE0ELNS_15FloatRoundStyleE2ESN_EENS_4gemm15EpilogueDefaultEEEEEvvEEEEvNT_6ParamsE,"ax",@progbits
	.align	128
.text._ZN7cutlass13device_kernelINS_4conv6kernel13ConvUniversalINS1_16ConvProblemShapeILNS1_8OperatorE1ELi3EEENS1_10collective14CollectiveConvINS1_46MainloopSm90TmaGmmaWarpSpecializedImplicitGemmILS5_1ELi18ELi3EN4cute5tupleIJNSA_1CILi2EEENSC_ILi1EEESE_EEENS1_36KernelImplicitTmaWarpSpecializedSm90ELi1EEENSB_IJNSC_ILi64EEENSC_ILi128EEENSB_IJNSC_ILi32EEEEEEEEENS_10bfloat16_tESN_NSA_8TiledMMAINSA_8MMA_AtomIJNSA_4SM904GMMA28MMA_64x128x16_F32BF16BF16_SSILNSR_5MajorE0ELST_1ELNSR_7ScaleInE1ELSU_1EEEEEENSA_6LayoutINSB_IJSE_SE_SE_EEENSB_IJNSC_ILi0EEESZ_SZ_EEEEENSB_IJNSA_10UnderscoreES12_S12_EEEEENS7_6detail26Sm90ImplicitGemmTileTraitsINSA_20SM90_TMA_LOAD_IM2COLENSA_14ComposedLayoutINSA_7SwizzleILi2ELi4ELi3EEENSA_18smem_ptr_flag_bitsILi16EEENSX_INSB_IJNSB_IJNSC_ILi8EEES1D_EEENSB_IJSK_SE_EEENSB_IJSE_NSC_ILi18EEEEEEEEENSB_IJNSB_IJSK_NSC_ILi256EEEEEENSB_IJSE_SZ_EEENSB_IJSZ_NSC_ILi2048EEEEEEEEEEEEEvEENS16_INSA_23SM90_TMA_LOAD_MULTICASTENS18_INS19_ILi3ELi4ELi3EEES1C_NSX_INSB_IJNSB_IJSI_SD_EEENSB_IJS1D_NSC_ILi4EEEEEES1H_EEENSB_IJNSB_IJSE_S1M_EEENSB_IJSI_NSC_ILi512EEEEEENSB_IJSZ_NSC_ILi4096EEEEEEEEEEEEEvEEEENS_8epilogue10collective6detail29Sm90TmaWarpSpecializedAdapterINS29_15DefaultEpilogueISN_NSB_IJNSB_IJllllEEESE_SZ_EEES2E_NS28_6thread17LinearCombinationISN_Li1EffLNS2F_9ScaleType4KindE0ELNS_15FloatRoundStyleE2ESN_EENS_4gemm15EpilogueDefaultEEEEEvvEEEEvNT_6ParamsE:
        .type           _ZN7cutlass13device_kernelINS_4conv6kernel13ConvUniversalINS1_16ConvProblemShapeILNS1_8OperatorE1ELi3EEENS1_10collective14CollectiveConvINS1_46MainloopSm90TmaGmmaWarpSpecializedImplicitGemmILS5_1ELi18ELi3EN4cute5tupleIJNSA_1CILi2EEENSC_ILi1EEESE_EEENS1_36KernelImplicitTmaWarpSpecializedSm90ELi1EEENSB_IJNSC_ILi64EEENSC_ILi128EEENSB_IJNSC_ILi32EEEEEEEEENS_10bfloat16_tESN_NSA_8TiledMMAINSA_8MMA_AtomIJNSA_4SM904GMMA28MMA_64x128x16_F32BF16BF16_SSILNSR_5MajorE0ELST_1ELNSR_7ScaleInE1ELSU_1EEEEEENSA_6LayoutINSB_IJSE_SE_SE_EEENSB_IJNSC_ILi0EEESZ_SZ_EEEEENSB_IJNSA_10UnderscoreES12_S12_EEEEENS7_6detail26Sm90ImplicitGemmTileTraitsINSA_20SM90_TMA_LOAD_IM2COLENSA_14ComposedLayoutINSA_7SwizzleILi2ELi4ELi3EEENSA_18smem_ptr_flag_bitsILi16EEENSX_INSB_IJNSB_IJNSC_ILi8EEES1D_EEENSB_IJSK_SE_EEENSB_IJSE_NSC_ILi18EEEEEEEEENSB_IJNSB_IJSK_NSC_ILi256EEEEEENSB_IJSE_SZ_EEENSB_IJSZ_NSC_ILi2048EEEEEEEEEEEEEvEENS16_INSA_23SM90_TMA_LOAD_MULTICASTENS18_INS19_ILi3ELi4ELi3EEES1C_NSX_INSB_IJNSB_IJSI_SD_EEENSB_IJS1D_NSC_ILi4EEEEEES1H_EEENSB_IJNSB_IJSE_S1M_EEENSB_IJSI_NSC_ILi512EEEEEENSB_IJSZ_NSC_ILi4096EEEEEEEEEEEEEvEEEENS_8epilogue10collective6detail29Sm90TmaWarpSpecializedAdapterINS29_15DefaultEpilogueISN_NSB_IJNSB_IJllllEEESE_SZ_EEES2E_NS28_6thread17LinearCombinationISN_Li1EffLNS2F_9ScaleType4KindE0ELNS_15FloatRoundStyleE2ESN_EENS_4gemm15EpilogueDefaultEEEEEvvEEEEvNT_6ParamsE,@function
        .size           _ZN7cutlass13device_kernelINS_4conv6kernel13ConvUniversalINS1_16ConvProblemShapeILNS1_8OperatorE1ELi3EEENS1_10collective14CollectiveConvINS1_46MainloopSm90TmaGmmaWarpSpecializedImplicitGemmILS5_1ELi18ELi3EN4cute5tupleIJNSA_1CILi2EEENSC_ILi1EEESE_EEENS1_36KernelImplicitTmaWarpSpecializedSm90ELi1EEENSB_IJNSC_ILi64EEENSC_ILi128EEENSB_IJNSC_ILi32EEEEEEEEENS_10bfloat16_tESN_NSA_8TiledMMAINSA_8MMA_AtomIJNSA_4SM904GMMA28MMA_64x128x16_F32BF16BF16_SSILNSR_5MajorE0ELST_1ELNSR_7ScaleInE1ELSU_1EEEEEENSA_6LayoutINSB_IJSE_SE_SE_EEENSB_IJNSC_ILi0EEESZ_SZ_EEEEENSB_IJNSA_10UnderscoreES12_S12_EEEEENS7_6detail26Sm90ImplicitGemmTileTraitsINSA_20SM90_TMA_LOAD_IM2COLENSA_14ComposedLayoutINSA_7SwizzleILi2ELi4ELi3EEENSA_18smem_ptr_flag_bitsILi16EEENSX_INSB_IJNSB_IJNSC_ILi8EEES1D_EEENSB_IJSK_SE_EEENSB_IJSE_NSC_ILi18EEEEEEEEENSB_IJNSB_IJSK_NSC_ILi256EEEEEENSB_IJSE_SZ_EEENSB_IJSZ_NSC_ILi2048EEEEEEEEEEEEEvEENS16_INSA_23SM90_TMA_LOAD_MULTICASTENS18_INS19_ILi3ELi4ELi3EEES1C_NSX_INSB_IJNSB_IJSI_SD_EEENSB_IJS1D_NSC_ILi4EEEEEES1H_EEENSB_IJNSB_IJSE_S1M_EEENSB_IJSI_NSC_ILi512EEEEEENSB_IJSZ_NSC_ILi4096EEEEEEEEEEEEEvEEEENS_8epilogue10collective6detail29Sm90TmaWarpSpecializedAdapterINS29_15DefaultEpilogueISN_NSB_IJNSB_IJllllEEESE_SZ_EEES2E_NS28_6thread17LinearCombinationISN_Li1EffLNS2F_9ScaleType4KindE0ELNS_15FloatRoundStyleE2ESN_EENS_4gemm15EpilogueDefaultEEEEEvvEEEEvNT_6ParamsE,(.L_x_178 - _ZN7cutlass13device_kernelINS_4conv6kernel13ConvUniversalINS1_16ConvProblemShapeILNS1_8OperatorE1ELi3EEENS1_10collective14CollectiveConvINS1_46MainloopSm90TmaGmmaWarpSpecializedImplicitGemmILS5_1ELi18ELi3EN4cute5tupleIJNSA_1CILi2EEENSC_ILi1EEESE_EEENS1_36KernelImplicitTmaWarpSpecializedSm90ELi1EEENSB_IJNSC_ILi64EEENSC_ILi128EEENSB_IJNSC_ILi32EEEEEEEEENS_10bfloat16_tESN_NSA_8TiledMMAINSA_8MMA_AtomIJNSA_4SM904GMMA28MMA_64x128x16_F32BF16BF16_SSILNSR_5MajorE0ELST_1ELNSR_7ScaleInE1ELSU_1EEEEEENSA_6LayoutINSB_IJSE_SE_SE_EEENSB_IJNSC_ILi0EEESZ_SZ_EEEEENSB_IJNSA_10UnderscoreES12_S12_EEEEENS7_6detail26Sm90ImplicitGemmTileTraitsINSA_20SM90_TMA_LOAD_IM2COLENSA_14ComposedLayoutINSA_7SwizzleILi2ELi4ELi3EEENSA_18smem_ptr_flag_bitsILi16EEENSX_INSB_IJNSB_IJNSC_ILi8EEES1D_EEENSB_IJSK_SE_EEENSB_IJSE_NSC_ILi18EEEEEEEEENSB_IJNSB_IJSK_NSC_ILi256EEEEEENSB_IJSE_SZ_EEENSB_IJSZ_NSC_ILi2048EEEEEEEEEEEEEvEENS16_INSA_23SM90_TMA_LOAD_MULTICASTENS18_INS19_ILi3ELi4ELi3EEES1C_NSX_INSB_IJNSB_IJSI_SD_EEENSB_IJS1D_NSC_ILi4EEEEEES1H_EEENSB_IJNSB_IJSE_S1M_EEENSB_IJSI_NSC_ILi512EEEEEENSB_IJSZ_NSC_ILi4096EEEEEEEEEEEEEvEEEENS_8epilogue10collective6detail29Sm90TmaWarpSpecializedAdapterINS29_15DefaultEpilogueISN_NSB_IJNSB_IJllllEEESE_SZ_EEES2E_NS28_6thread17LinearCombinationISN_Li1EffLNS2F_9ScaleType4KindE0ELNS_15FloatRoundStyleE2ESN_EENS_4gemm15EpilogueDefaultEEEEEvvEEEEvNT_6ParamsE)
        .other          _ZN7cutlass13device_kernelINS_4conv6kernel13ConvUniversalINS1_16ConvProblemShapeILNS1_8OperatorE1ELi3EEENS1_10collective14CollectiveConvINS1_46MainloopSm90TmaGmmaWarpSpecializedImplicitGemmILS5_1ELi18ELi3EN4cute5tupleIJNSA_1CILi2EEENSC_ILi1EEESE_EEENS1_36KernelImplicitTmaWarpSpecializedSm90ELi1EEENSB_IJNSC_ILi64EEENSC_ILi128EEENSB_IJNSC_ILi32EEEEEEEEENS_10bfloat16_tESN_NSA_8TiledMMAINSA_8MMA_AtomIJNSA_4SM904GMMA28MMA_64x128x16_F32BF16BF16_SSILNSR_5MajorE0ELST_1ELNSR_7ScaleInE1ELSU_1EEEEEENSA_6LayoutINSB_IJSE_SE_SE_EEENSB_IJNSC_ILi0EEESZ_SZ_EEEEENSB_IJNSA_10UnderscoreES12_S12_EEEEENS7_6detail26Sm90ImplicitGemmTileTraitsINSA_20SM90_TMA_LOAD_IM2COLENSA_14ComposedLayoutINSA_7SwizzleILi2ELi4ELi3EEENSA_18smem_ptr_flag_bitsILi16EEENSX_INSB_IJNSB_IJNSC_ILi8EEES1D_EEENSB_IJSK_SE_EEENSB_IJSE_NSC_ILi18EEEEEEEEENSB_IJNSB_IJSK_NSC_ILi256EEEEEENSB_IJSE_SZ_EEENSB_IJSZ_NSC_ILi2048EEEEEEEEEEEEEvEENS16_INSA_23SM90_TMA_LOAD_MULTICASTENS18_INS19_ILi3ELi4ELi3EEES1C_NSX_INSB_IJNSB_IJSI_SD_EEENSB_IJS1D_NSC_ILi4EEEEEES1H_EEENSB_IJNSB_IJSE_S1M_EEENSB_IJSI_NSC_ILi512EEEEEENSB_IJSZ_NSC_ILi4096EEEEEEEEEEEEEvEEEENS_8epilogue10collective6detail29Sm90TmaWarpSpecializedAdapterINS29_15DefaultEpilogueISN_NSB_IJNSB_IJllllEEESE_SZ_EEES2E_NS28_6thread17LinearCombinationISN_Li1EffLNS2F_9ScaleType4KindE0ELNS_15FloatRoundStyleE2ESN_EENS_4gemm15EpilogueDefaultEEEEEvvEEEEvNT_6ParamsE,@"STO_CUDA_ENTRY STV_DEFAULT"
_ZN7cutlass13device_kernelINS_4conv6kernel13ConvUniversalINS1_16ConvProblemShapeILNS1_8OperatorE1ELi3EEENS1_10collective14CollectiveConvINS1_46MainloopSm90TmaGmmaWarpSpecializedImplicitGemmILS5_1ELi18ELi3EN4cute5tupleIJNSA_1CILi2EEENSC_ILi1EEESE_EEENS1_36KernelImplicitTmaWarpSpecializedSm90ELi1EEENSB_IJNSC_ILi64EEENSC_ILi128EEENSB_IJNSC_ILi32EEEEEEEEENS_10bfloat16_tESN_NSA_8TiledMMAINSA_8MMA_AtomIJNSA_4SM904GMMA28MMA_64x128x16_F32BF16BF16_SSILNSR_5MajorE0ELST_1ELNSR_7ScaleInE1ELSU_1EEEEEENSA_6LayoutINSB_IJSE_SE_SE_EEENSB_IJNSC_ILi0EEESZ_SZ_EEEEENSB_IJNSA_10UnderscoreES12_S12_EEEEENS7_6detail26Sm90ImplicitGemmTileTraitsINSA_20SM90_TMA_LOAD_IM2COLENSA_14ComposedLayoutINSA_7SwizzleILi2ELi4ELi3EEENSA_18smem_ptr_flag_bitsILi16EEENSX_INSB_IJNSB_IJNSC_ILi8EEES1D_EEENSB_IJSK_SE_EEENSB_IJSE_NSC_ILi18EEEEEEEEENSB_IJNSB_IJSK_NSC_ILi256EEEEEENSB_IJSE_SZ_EEENSB_IJSZ_NSC_ILi2048EEEEEEEEEEEEEvEENS16_INSA_23SM90_TMA_LOAD_MULTICASTENS18_INS19_ILi3ELi4ELi3EEES1C_NSX_INSB_IJNSB_IJSI_SD_EEENSB_IJS1D_NSC_ILi4EEEEEES1H_EEENSB_IJNSB_IJSE_S1M_EEENSB_IJSI_NSC_ILi512EEEEEENSB_IJSZ_NSC_ILi4096EEEEEEEEEEEEEvEEEENS_8epilogue10collective6detail29Sm90TmaWarpSpecializedAdapterINS29_15DefaultEpilogueISN_NSB_IJNSB_IJllllEEESE_SZ_EEES2E_NS28_6thread17LinearCombinationISN_Li1EffLNS2F_9ScaleType4KindE0ELNS_15FloatRoundStyleE2ESN_EENS_4gemm15EpilogueDefaultEEEEEvvEEEEvNT_6ParamsE:
[----:B------:R-:W-:Y:S01]  /*0000*/  LDC R1, c[0x0][0x28] ;  /* 0x00000a00ff017b82 */ /* 0x000fe20000000800 */
[----:B------:R-:W0:Y:S01]  /*0010*/  S2R R10, SR_TID.X ;  /* 0x00000000000a7919 */ /* 0x000e220000002100 */
[----:B------:R-:W-:Y:S01]  /*0020*/  ELECT P0, URZ, PT ;  /* 0x00000000003f782f */ /* 0x000fe20003800000 */
[----:B------:R-:W-:Y:S01]  /*0030*/  BSSY B0, `(.L_x_0) ;  /* 0x0000010000007945 */ /* 0x000fe20003800000 */
[----:B------:R-:W1:Y:S01]  /*0040*/  S2R R11, SR_CTAID.X ;  /* 0x00000000000b7919 */ /* 0x000e620000002500 */
[--C-:B0-----:R-:W-:Y:S02]  /*0050*/  SHF.R.U32.HI R0, RZ, 0x5, R10.reuse ;  /* 0x00000005ff007819 */ /* 0x101fe4000001160a */
[----:B------:R-:W-:-:S03]  /*0060*/  SHF.R.U32.HI R3, RZ, 0x7, R10 ;  /* 0x00000007ff037819 */ /* 0x000fc6000001160a */
[----:B------:R-:W0:Y:S04]  /*0070*/  SHFL.IDX PT, R2, R0, RZ, 0x1f ;  /* 0x00001fff00027589 */ /* 0x000e2800000e0000 */
[----:B------:R2:W3:Y:S01]  /*0080*/  SHFL.IDX PT, R9, R3, RZ, 0x1f ;  /* 0x00001fff03097589 */ /* 0x0004e200000e0000 */
[----:B0-----:R-:W-:-:S13]  /*0090*/  ISETP.NE.OR P0, PT, R2, RZ, !P0 ;  /* 0x000000ff0200720c */ /* 0x001fda0004705670 */
[----:B-123--:R-:W-:Y:S05]  /*00a0*/  @P0 BRA `(.L_x_1) ;  /* 0x0000000000200947 */ /* 0x00efea0003800000 */
[----:B------:R-:W-:Y:S02]  /*00b0*/  ULDC.64 UR4, c[0x0][0x198] ;  /* 0x0000660000047ab9 */ /* 0x000fe40000000a00 */
[----:B------:R-:W-:Y:S02]  /*00c0*/  UIADD3 UR6, UP0, UR4, 0xf0, URZ ;  /* 0x000000f004067890 */ /* 0x000fe4000ff1e03f */
[----:B------:R-:W-:Y:S02]  /*00d0*/  UIADD3 UR4, UP1, UR4, 0x270, URZ ;  /* 0x0000027004047890 */ /* 0x000fe4000ff3e03f */
[----:B------:R-:W-:Y:S02]  /*00e0*/  UIADD3.X UR7, URZ, UR5, URZ, UP0, !UPT ;  /* 0x000000053f077290 */ /* 0x000fe400087fe43f */
[----:B------:R-:W-:-:S07]  /*00f0*/  UIADD3.X UR5, URZ, UR5, URZ, UP1, !UPT ;  /* 0x000000053f057290 */ /* 0x000fce0008ffe43f */
[----:B------:R0:W-:Y:S02]  /*0100*/  UTMACCTL.PF [UR6] ;  /* 0x00000000060079b9 */ /* 0x0001e40008040000 */
[----:B------:R0:W-:Y:S02]  /*0110*/  UTMACCTL.PF [UR4] ;  /* 0x00000000040079b9 */ /* 0x0001e40008040000 */
[----:B0-----:R-:W-:Y:S01]  /*0120*/  NOP ;  /* 0x0000000000007918 */ /* 0x001fe20000000000 */
.L_x_1:
[----:B------:R-:W-:Y:S05]  /*0130*/  BSYNC B0 ;  /* 0x0000000000007941 */ /* 0x000fea0003800000 */
.L_x_0:
[----:B------:R-:W0:Y:S01]  /*0140*/  SHFL.IDX PT, R0, R0, RZ, 0x1f ;  /* 0x00001fff00007589 */ /* 0x000e2200000e0000 */
[----:B------:R-:W-:Y:S02]  /*0150*/  SHF.R.S32.HI R3, RZ, 0x1f, R10 ;  /* 0x0000001fff037819 */ /* 0x000fe4000001140a */
[----:B------:R-:W-:Y:S01]  /*0160*/  I2FP.F32.U32 R6, R11 ;  /* 0x0000000b00067245 */ /* 0x000fe20000201000 */
[----:B------:R-:W1:Y:S01]  /*0170*/  S2R R12, SR_CTAID.Y ;  /* 0x00000000000c7919 */ /* 0x000e620000002600 */
[----:B------:R-:W-:-:S04]  /*0180*/  LEA.HI R3, R3, R10, RZ, 0x7 ;  /* 0x0000000a03037211 */ /* 0x000fc800078f38ff */
[----:B------:R-:W-:-:S05]  /*0190*/  LOP3.LUT R3, R3, 0xffffff80, RZ, 0xc0, !PT ;  /* 0xffffff8003037812 */ /* 0x000fca00078ec0ff */
[----:B------:R-:W-:-:S05]  /*01a0*/  IMAD.IADD R14, R10, 0x1, -R3 ;  /* 0x000000010a0e7824 */ /* 0x000fca00078e0a03 */
[----:B------:R-:W-:-:S04]  /*01b0*/  SHF.R.S32.HI R3, RZ, 0x1f, R14 ;  /* 0x0000001fff037819 */ /* 0x000fc8000001140e */
[----:B------:R-:W-:Y:S02]  /*01c0*/  LEA.HI R3, R3, R14, RZ, 0x3 ;  /* 0x0000000e03037211 */ /* 0x000fe400078f18ff */
[----:B0-----:R-:W-:Y:S02]  /*01d0*/  ISETP.NE.AND P0, PT, R0, RZ, PT ;  /* 0x000000ff0000720c */ /* 0x001fe40003f05270 */
[--C-:B------:R-:W-:Y:S02]  /*01e0*/  SHF.R.S32.HI R4, RZ, 0x3, R3.reuse ;  /* 0x00000003ff047819 */ /* 0x100fe40000011403 */
[----:B------:R-:W-:Y:S02]  /*01f0*/  SHF.R.S32.HI R3, RZ, 0x1f, R3 ;  /* 0x0000001fff037819 */ /* 0x000fe40000011403 */
[----:B------:R-:W-:-:S07]  /*0200*/  SHF.R.S32.HI R5, RZ, 0x1f, R0 ;  /* 0x0000001fff057819 */ /* 0x000fce0000011400 */
[----:B-1----:R-:W-:Y:S05]  /*0210*/  @P0 BRA `(.L_x_2) ;  /* 0x0000000000d40947 */ /* 0x002fea0003800000 */
[----:B------:R-:W-:Y:S01]  /*0220*/  ELECT P0, URZ, PT ;  /* 0x00000000003f782f */ /* 0x000fe20003800000 */
[----:B------:R-:W-:-:S12]  /*0230*/  BSSY B0, `(.L_x_2) ;  /* 0x0000033000007945 */ /* 0x000fd80003800000 */
[----:B------:R-:W-:Y:S05]  /*0240*/  @!P0 BRA `(.L_x_3) ;  /* 0x0000000000c48947 */ /* 0x000fea0003800000 */
[----:B------:R-:W0:Y:S01]  /*0250*/  S2UR UR8, SR_CgaCtaId ;  /* 0x00000000000879c3 */ /* 0x000e220000008800 */
[----:B------:R-:W-:Y:S01]  /*0260*/  UMOV UR4, 0x400 ;  /* 0x0000040000047882 */ /* 0x000fe20000000000 */
[----:B------:R-:W-:Y:S01]  /*0270*/  UMOV UR5, 0x1 ;  /* 0x0000000100057882 */ /* 0x000fe20000000000 */
[----:B------:R-:W-:Y:S02]  /*0280*/  UMOV UR6, 0x2 ;  /* 0x0000000200067882 */ /* 0x000fe40000000000 */
[----:B------:R-:W-:-:S04]  /*0290*/  UIADD3 UR6, -UR6, 0x100000, URZ ;  /* 0x0010000006067890 */ /* 0x000fc8000fffe13f */
[----:B------:R-:W-:Y:S02]  /*02a0*/  USHF.L.U32 UR7, UR6, 0xb, URZ ;  /* 0x0000000b06077899 */ /* 0x000fe4000800063f */
[----:B------:R-:W-:Y:S02]  /*02b0*/  USHF.L.U32 UR6, UR6, 0x1, URZ ;  /* 0x0000000106067899 */ /* 0x000fe4000800063f */
[----:B0-----:R-:W-:Y:S02]  /*02c0*/  ULEA UR8, UR8, UR4, 0x18 ;  /* 0x0000000408087291 */ /* 0x001fe4000f8ec03f */
[----:B------:R-:W-:-:S04]  /*02d0*/  UIADD3 UR4, -UR5, 0x100000, URZ ;  /* 0x0010000005047890 */ /* 0x000fc8000fffe13f */
[----:B------:R-:W-:Y:S02]  /*02e0*/  USHF.L.U32 UR5, UR4, 0xb, URZ ;  /* 0x0000000b04057899 */ /* 0x000fe4000800063f */
[----:B------:R-:W-:Y:S01]  /*02f0*/  USHF.L.U32 UR4, UR4, 0x1, URZ ;  /* 0x0000000104047899 */ /* 0x000fe2000800063f */
[----:B------:R-:W0:Y:S11]  /*0300*/  FENCE.VIEW.ASYNC.S ;  /* 0x00000000000073c6 */ /* 0x000e360000000000 */
[----:B0-----:R0:W1:Y:S01]  /*0310*/  SYNCS.EXCH.64 URZ, [UR8+0x36000], UR4 ;  /* 0x03600004083f75b2 */ /* 0x0010620008000100 */
[----:B------:R0:W2:Y:S01]  /*0320*/  SYNCS.EXCH.64 URZ, [UR8+0x36090], UR6 ;  /* 0x03609006083f75b2 */ /* 0x0000a20008000100 */
[----:B------:R0:W3:Y:S01]  /*0330*/  SYNCS.EXCH.64 URZ, [UR8+0x36008], UR4 ;  /* 0x03600804083f75b2 */ /* 0x0000e20008000100 */
[----:B------:R0:W4:Y:S01]  /*0340*/  SYNCS.EXCH.64 URZ, [UR8+0x36098], UR6 ;  /* 0x03609806083f75b2 */ /* 0x0001220008000100 */
[----:B------:R0:W0:Y:S01]  /*0350*/  SYNCS.EXCH.64 URZ, [UR8+0x36010], UR4 ;  /* 0x03601004083f75b2 */ /* 0x0000220008000100 */
        /* <DEDUP_REMOVED lines=31> */
[----:B-1234-:R-:W-:Y:S01]  /*0550*/  NOP ;  /* 0x0000000000007918 */ /* 0x01efe20000000000 */
.L_x_3:
[----:B0-----:R-:W-:Y:S05]  /*0560*/  BSYNC B0 ;  /* 0x0000000000007941 */ /* 0x001fea0003800000 */
.L_x_2:
[----:B------:R-:W-:Y:S01]  /*0570*/  ULDC UR4, c[0x0][0x150] ;  /* 0x0000540000047ab9 */ /* 0x000fe20000000800 */
[----:B------:R-:W-:Y:S01]  /*0580*/  LEA.HI R3, R3, R4, RZ, 0x2 ;  /* 0x0000000403037211 */ /* 0x000fe200078f10ff */
[----:B------:R-:W-:Y:S01]  /*0590*/  FMUL R6, R6, UR4 ;  /* 0x0000000406067c20 */ /* 0x000fe20008400000 */
[----:B------:R-:W-:Y:S01]  /*05a0*/  LEA.HI R5, R5, R0, RZ, 0x2 ;  /* 0x0000000005057211 */ /* 0x000fe200078f10ff */
[----:B------:R-:W-:Y:S01]  /*05b0*/  ULDC UR4, c[0x0][0x154] ;  /* 0x0000550000047ab9 */ /* 0x000fe20000000800 */
[----:B------:R-:W-:Y:S01]  /*05c0*/  LOP3.LUT R3, R3, 0xfffffffc, RZ, 0xc0, !PT ;  /* 0xfffffffc03037812 */ /* 0x000fe200078ec0ff */
[----:B------:R-:W0:Y:S01]  /*05d0*/  LDC R13, c[0x0][0x140] ;  /* 0x00005000ff0d7b82 */ /* 0x000e220000000800 */
[----:B------:R-:W-:Y:S01]  /*05e0*/  LOP3.LUT R5, R5, 0x3ffffffc, RZ, 0xc0, !PT ;  /* 0x3ffffffc05057812 */ /* 0x000fe200078ec0ff */
[----:B------:R-:W1:Y:S01]  /*05f0*/  F2I.U32.TRUNC.NTZ R6, R6 ;  /* 0x0000000600067305 */ /* 0x000e62000020f000 */
[----:B------:R-:W-:Y:S01]  /*0600*/  LOP3.LUT P0, RZ, R14, 0x7, RZ, 0xc0, !PT ;  /* 0x000000070eff7812 */ /* 0x000fe2000780c0ff */
[----:B------:R-:W-:Y:S01]  /*0610*/  IMAD.IADD R3, R4, 0x1, -R3 ;  /* 0x0000000104037824 */ /* 0x000fe200078e0a03 */
[----:B------:R-:W-:Y:S01]  /*0620*/  ISETP.NE.AND P3, PT, R9, 0x1, PT ;  /* 0x000000010900780c */ /* 0x000fe20003f65270 */
[----:B------:R-:W-:Y:S01]  /*0630*/  IMAD.IADD R0, R0, 0x1, -R5 ;  /* 0x0000000100007824 */ /* 0x000fe200078e0a05 */
[----:B------:R-:W-:Y:S01]  /*0640*/  I2FP.F32.U32 R5, R12 ;  /* 0x0000000c00057245 */ /* 0x000fe20000201000 */
[----:B------:R-:W-:Y:S01]  /*0650*/  NOP ;  /* 0x0000000000007918 */ /* 0x000fe20000000000 */
[----:B------:R-:W-:Y:S01]  /*0660*/  NOP ;  /* 0x0000000000007918 */ /* 0x000fe20000000000 */
[----:B------:R-:W-:-:S02]  /*0670*/  IMAD R4, R0, 0x4, R3 ;  /* 0x0000000400047824 */ /* 0x000fc400078e0203 */
[----:B------:R-:W-:Y:S01]  /*0680*/  FMUL R7, R5, UR4 ;  /* 0x0000000405077c20 */ /* 0x000fe20008400000 */
[----:B------:R-:W-:Y:S01]  /*0690*/  ULDC UR4, c[0x0][0x144] ;  /* 0x0000510000047ab9 */ /* 0x000fe20000000800 */
[C---:B------:R-:W-:Y:S01]  /*06a0*/  IMAD.SHL.U32 R5, R4.reuse, 0x4, RZ ;  /* 0x0000000404057824 */ /* 0x040fe200078e00ff */
[----:B------:R-:W-:Y:S01]  /*06b0*/  LEA.HI R0, R4, R4, RZ, 0x1 ;  /* 0x0000000404007211 */ /* 0x000fe200078f08ff */
[----:B-1----:R-:W-:Y:S02]  /*06c0*/  IMAD.MOV R8, RZ, RZ, -R6 ;  /* 0x000000ffff087224 */ /* 0x002fe400078e0a06 */
[----:B------:R-:W1:Y:S01]  /*06d0*/  F2I.U32.TRUNC.NTZ R7, R7 ;  /* 0x0000000700077305 */ /* 0x000e62000020f000 */
[----:B------:R-:W-:Y:S01]  /*06e0*/  LOP3.LUT R3, R0, 0xfffffffe, RZ, 0xc0, !PT ;  /* 0xfffffffe00037812 */ /* 0x000fe200078ec0ff */
[----:B------:R-:W-:Y:S01]  /*06f0*/  IMAD R0, R8, UR4, R11 ;  /* 0x0000000408007c24 */ /* 0x000fe2000f8e020b */
[----:B------:R-:W-:-:S03]  /*0700*/  ULDC UR4, c[0x0][0x148] ;  /* 0x0000520000047ab9 */ /* 0x000fc60000000800 */
[----:B------:R-:W-:Y:S01]  /*0710*/  IMAD.IADD R3, R4, 0x1, -R3 ;  /* 0x0000000104037824 */ /* 0x000fe200078e0a03 */
[----:B0-----:R-:W-:-:S04]  /*0720*/  ISETP.EQ.U32.AND P1, PT, R13, 0x1, PT ;  /* 0x000000010d00780c */ /* 0x001fc80003f22070 */
[----:B------:R-:W-:Y:S02]  /*0730*/  ISETP.NE.AND P4, PT, R3, R0, PT ;  /* 0x000000000300720c */ /* 0x000fe40003f85270 */
[----:B------:R-:W-:Y:S01]  /*0740*/  SHF.R.S32.HI R3, RZ, 0x1f, R2 ;  /* 0x0000001fff037819 */ /* 0x000fe20000011402 */
[----:B-1----:R-:W-:-:S03]  /*0750*/  IMAD.MOV R15, RZ, RZ, -R7 ;  /* 0x000000ffff0f7224 */ /* 0x002fc600078e0a07 */
[----:B------:R-:W-:Y:S02]  /*0760*/  LEA.HI R0, R3, R2, RZ, 0x2 ;  /* 0x0000000203007211 */ /* 0x000fe400078f10ff */
[----:B------:R-:W-:Y:S01]  /*0770*/  LOP3.LUT R3, R4, 0xc, R5, 0x78, !PT ;  /* 0x0000000c04037812 */ /* 0x000fe200078e7805 */
[----:B------:R-:W-:Y:S01]  /*0780*/  IMAD R7, R15, UR4, R12 ;  /* 0x000000040f077c24 */ /* 0x000fe2000f8e020c */
[----:B------:R-:W-:Y:S02]  /*0790*/  LOP3.LUT R5, R0, 0xfffffffc, RZ, 0xc0, !PT ;  /* 0xfffffffc00057812 */ /* 0x000fe400078ec0ff */
[C---:B------:R-:W-:Y:S02]  /*07a0*/  ISETP.LT.U32.AND P0, PT, R3.reuse, 0x2, !P0 ;  /* 0x000000020300780c */ /* 0x040fe40004701070 */
[----:B------:R-:W-:Y:S01]  /*07b0*/  @P4 LEA.HI R0, R3, R3, RZ, 0x1 ;  /* 0x0000000303004211 */ /* 0x000fe200078f08ff */
[----:B------:R-:W-:Y:S02]  /*07c0*/  IMAD.IADD R8, R2, 0x1, -R5 ;  /* 0x0000000102087824 */ /* 0x000fe400078e0a05 */
[----:B------:R-:W-:Y:S01]  /*07d0*/  IMAD.MOV.U32 R5, RZ, RZ, 0x1 ;  /* 0x00000001ff057424 */ /* 0x000fe200078e00ff */
[----:B------:R-:W-:-:S02]  /*07e0*/  @P4 SHF.R.S32.HI R0, RZ, 0x1, R0 ;  /* 0x00000001ff004819 */ /* 0x000fc40000011400 */
[----:B------:R-:W-:Y:S02]  /*07f0*/  LOP3.LUT P2, RZ, R9, R8, RZ, 0xfc, !PT ;  /* 0x0000000809ff7212 */ /* 0x000fe4000784fcff */
[----:B------:R-:W-:Y:S02]  /*0800*/  @P4 ISETP.NE.AND P5, PT, R0, R7, PT ;  /* 0x000000070000420c */ /* 0x000fe40003fa5270 */
[----:B------:R-:W-:Y:S02]  /*0810*/  SEL R4, RZ, 0x1, P2 ;  /* 0x00000001ff047807 */ /* 0x000fe40001000000 */
[----:B------:R-:W-:Y:S02]  /*0820*/  SEL R0, RZ, 0x1, !P0 ;  /* 0x00000001ff007807 */ /* 0x000fe40004000000 */
[----:B------:R-:W-:Y:S02]  /*0830*/  @P4 SEL R5, RZ, 0x1, P5 ;  /* 0x00000001ff054807 */ /* 0x000fe40002800000 */
[----:B------:R-:W-:-:S02]  /*0840*/  SEL R4, R4, 0x2, P3 ;  /* 0x0000000204047807 */ /* 0x000fc40001800000 */
[----:B------:R-:W-:Y:S01]  /*0850*/  LOP3.LUT R5, R5, R0, RZ, 0xc0, !PT ;  /* 0x0000000005057212 */ /* 0x000fe200078ec0ff */
[----:B------:R-:W-:Y:S06]  /*0860*/  @!P1 BRA `(.L_x_4) ;  /* 0x0000000000089947 */ /* 0x000fec0003800000 */
[----:B------:R-:W-:Y:S01]  /*0870*/  UCGABAR_ARV ;  /* 0x00000000000079c7 */ /* 0x000fe20008000000 */
[----:B------:R-:W-:Y:S05]  /*0880*/  BRA `(.L_x_5) ;  /* 0x0000000000047947 */ /* 0x000fea0003800000 */
.L_x_4:
[----:B------:R-:W-:Y:S01]  /*0890*/  NOP ;  /* 0x0000000000007918 */ /* 0x000fe20000000000 */
.L_x_5:
[----:B------:R-:W-:Y:S01]  /*08a0*/  ULDC.64 UR4, c[0x0][0x618] ;  /* 0x0001860000047ab9 */ /* 0x000fe20000000a00 */
[----:B------:R-:W-:Y:S01]  /*08b0*/  ULDC.64 UR12, c[0x0][0x208] ;  /* 0x00008200000c7ab9 */ /* 0x000fe20000000a00 */
[----:B------:R-:W-:-:S04]  /*08c0*/  ISETP.NE.U32.AND P0, PT, RZ, UR4, PT ;  /* 0x00000004ff007c0c */ /* 0x000fc8000bf05070 */
[----:B------:R-:W-:-:S13]  /*08d0*/  ISETP.NE.AND.EX P0, PT, RZ, UR5, PT, P0 ;  /* 0x00000005ff007c0c */ /* 0x000fda000bf05300 */
[----:B------:R-:W-:Y:S05]  /*08e0*/  @!P0 BRA `(.L_x_6) ;  /* 0x00000000001c8947 */ /* 0x000fea0003800000 */
[----:B------:R-:W0:Y:S02]  /*08f0*/  LDC.64 R6, c[0x0][0x618] ;  /* 0x00018600ff067b82 */ /* 0x000e240000000a00 */
[----:B0-----:R-:W2:Y:S02]  /*0900*/  LDG.E.64 R6, desc[UR12][R6.64] ;  /* 0x0000000c06067981 */ /* 0x001ea4000c1e1b00 */
[----:B--2---:R-:W-:-:S04]  /*0910*/  ISETP.NE.U32.AND P0, PT, R6, RZ, PT ;  /* 0x000000ff0600720c */ /* 0x004fc80003f05070 */
[----:B------:R-:W-:-:S13]  /*0920*/  ISETP.NE.AND.EX P0, PT, R7, RZ, PT, P0 ;  /* 0x000000ff0700720c */ /* 0x000fda0003f05300 */
[----:B------:R-:W-:Y:S05]  /*0930*/  @!P0 BRA `(.L_x_6) ;  /* 0x0000000000088947 */ /* 0x000fea0003800000 */
[----:B------:R0:W5:Y:S01]  /*0940*/  LD.E R0, desc[UR12][R6.64] ;  /* 0x0000000c06007980 */ /* 0x000162000c101900 */
[----:B------:R-:W-:Y:S05]  /*0950*/  BRA `(.L_x_7) ;  /* 0x0000000000207947 */ /* 0x000fea0003800000 */
.L_x_6:
[----:B------:R-:W-:Y:S02]  /*0960*/  ULDC.64 UR4, c[0x0][0x608] ;  /* 0x0001820000047ab9 */ /* 0x000fe40000000a00 */
[----:B------:R-:W-:-:S04]  /*0970*/  ISETP.NE.U32.AND P0, PT, RZ, UR4, PT ;  /* 0x00000004ff007c0c */ /* 0x000fc8000bf05070 */
[----:B------:R-:W-:-:S13]  /*0980*/  ISETP.NE.AND.EX P0, PT, RZ, UR5, PT, P0 ;  /* 0x00000005ff007c0c */ /* 0x000fda000bf05300 */
[----:B------:R-:W-:Y:S05]  /*0990*/  @!P0 BRA `(.L_x_8) ;  /* 0x00000000000c8947 */ /* 0x000fea0003800000 */
[----:B------:R-:W0:Y:S02]  /*09a0*/  LDC.64 R6, c[0x0][0x608] ;  /* 0x00018200ff067b82 */ /* 0x000e240000000a00 */
[----:B0-----:R1:W5:Y:S01]  /*09b0*/  LDG.E R0, desc[UR12][R6.64] ;  /* 0x0000000c06007981 */ /* 0x001362000c1e1900 */
[----:B------:R-:W-:Y:S05]  /*09c0*/  BRA `(.L_x_7) ;  /* 0x0000000000047947 */ /* 0x000fea0003800000 */
.L_x_8:
[----:B------:R-:W2:Y:S02]  /*09d0*/  LDC R0, c[0x0][0x600] ;  /* 0x00018000ff007b82 */ /* 0x000ea40000000800 */
.L_x_7:
[----:B------:R-:W-:Y:S02]  /*09e0*/  ULDC.64 UR4, c[0x0][0x620] ;  /* 0x0001880000047ab9 */ /* 0x000fe40000000a00 */
[----:B------:R-:W-:-:S04]  /*09f0*/  ISETP.NE.U32.AND P0, PT, RZ, UR4, PT ;  /* 0x00000004ff007c0c */ /* 0x000fc8000bf05070 */
[----:B------:R-:W-:-:S13]  /*0a00*/  ISETP.NE.AND.EX P0, PT, RZ, UR5, PT, P0 ;  /* 0x00000005ff007c0c */ /* 0x000fda000bf05300 */
[----:B------:R-:W-:Y:S05]  /*0a10*/  @!P0 BRA `(.L_x_9) ;  /* 0x00000000001c8947 */ /* 0x000fea0003800000 */
[----:B01----:R-:W0:Y:S02]  /*0a20*/  LDC.64 R6, c[0x0][0x620] ;  /* 0x00018800ff067b82 */ /* 0x003e240000000a00 */
[----:B0-----:R-:W3:Y:S02]  /*0a30*/  LDG.E.64 R6, desc[UR12][R6.64] ;  /* 0x0000000c06067981 */ /* 0x001ee4000c1e1b00 */
[----:B---3--:R-:W-:-:S04]  /*0a40*/  ISETP.NE.U32.AND P0, PT, R6, RZ, PT ;  /* 0x000000ff0600720c */ /* 0x008fc80003f05070 */
[----:B------:R-:W-:-:S13]  /*0a50*/  ISETP.NE.AND.EX P0, PT, R7, RZ, PT, P0 ;  /* 0x000000ff0700720c */ /* 0x000fda0003f05300 */
[----:B------:R-:W-:Y:S05]  /*0a60*/  @!P0 BRA `(.L_x_9) ;  /* 0x0000000000088947 */ /* 0x000fea0003800000 */
[----:B------:R0:W5:Y:S01]  /*0a70*/  LD.E R2, desc[UR12][R6.64] ;  /* 0x0000000c06027980 */ /* 0x000162000c101900 */
[----:B------:R-:W-:Y:S05]  /*0a80*/  BRA `(.L_x_10) ;  /* 0x0000000000207947 */ /* 0x000fea0003800000 */
.L_x_9:
[----:B------:R-:W-:Y:S02]  /*0a90*/  ULDC.64 UR4, c[0x0][0x610] ;  /* 0x0001840000047ab9 */ /* 0x000fe40000000a00 */
[----:B------:R-:W-:-:S04]  /*0aa0*/  ISETP.NE.U32.AND P0, PT, RZ, UR4, PT ;  /* 0x00000004ff007c0c */ /* 0x000fc8000bf05070 */
[----:B------:R-:W-:-:S13]  /*0ab0*/  ISETP.NE.AND.EX P0, PT, RZ, UR5, PT, P0 ;  /* 0x00000005ff007c0c */ /* 0x000fda000bf05300 */
[----:B------:R-:W-:Y:S05]  /*0ac0*/  @!P0 BRA `(.L_x_11) ;  /* 0x00000000000c8947 */ /* 0x000fea0003800000 */
[----:B01----:R-:W0:Y:S02]  /*0ad0*/  LDC.64 R6, c[0x0][0x610] ;  /* 0x00018400ff067b82 */ /* 0x003e240000000a00 */
[----:B0-----:R1:W5:Y:S01]  /*0ae0*/  LDG.E R2, desc[UR12][R6.64] ;  /* 0x0000000c06027981 */ /* 0x001362000c1e1900 */
[----:B------:R-:W-:Y:S05]  /*0af0*/  BRA `(.L_x_10) ;  /* 0x0000000000047947 */ /* 0x000fea0003800000 */
.L_x_11:
[----:B------:R-:W3:Y:S02]  /*0b00*/  LDC R2, c[0x0][0x604] ;  /* 0x00018100ff027b82 */ /* 0x000ee40000000800 */
.L_x_10:
[----:B01----:R-:W0:Y:S01]  /*0b10*/  LDC R6, c[0x0][0x3e8] ;  /* 0x0000fa00ff067b82 */ /* 0x003e220000000800 */
[----:B------:R-:W-:Y:S01]  /*0b20*/  ULDC UR4, c[0x0][0x3dc] ;  /* 0x0000f70000047ab9 */ /* 0x000fe20000000800 */
[----:B------:R-:W-:Y:S01]  /*0b30*/  ULDC.64 UR6, c[0x0][0x3e0] ;  /* 0x0000f80000067ab9 */ /* 0x000fe20000000a00 */
[----:B------:R-:W-:Y:S02]  /*0b40*/  UIADD3 UR4, UR4, 0x1f, URZ ;  /* 0x0000001f04047890 */ /* 0x000fe4000fffe03f */
[----:B------:R-:W-:Y:S02]  /*0b50*/  UIMAD UR6, UR7, UR6, URZ ;  /* 0x00000006070672a4 */ /* 0x000fe4000f8e023f */
[----:B------:R-:W-:-:S04]  /*0b60*/  USHF.R.S32.HI UR5, URZ, 0x1f, UR4 ;  /* 0x0000001f3f057899 */ /* 0x000fc80008011404 */
[----:B------:R-:W-:-:S04]  /*0b70*/  ULEA.HI UR5, UR5, UR4, URZ, 0x5 ;  /* 0x0000000405057291 */ /* 0x000fc8000f8f283f */
[----:B------:R-:W-:Y:S01]  /*0b80*/  USHF.R.S32.HI UR15, URZ, 0x5, UR5 ;  /* 0x000000053f0f7899 */ /* 0x000fe20008011405 */
[----:B0-----:R-:W-:-:S05]  /*0b90*/  IMAD R6, R6, UR6, RZ ;  /* 0x0000000606067c24 */ /* 0x001fca000f8e02ff */
[----:B------:R-:W-:Y:S01]  /*0ba0*/  IMAD R6, R6, UR15, RZ ;  /* 0x0000000f06067c24 */ /* 0x000fe2000f8e02ff */
[----:B------:R-:W-:Y:S06]  /*0bb0*/  @!P1 BRA `(.L_x_12) ;  /* 0x00000000000c9947 */ /* 0x000fec0003800000 */
[----:B------:R-:W-:Y:S01]  /*0bc0*/  UCGABAR_WAIT ;  /* 0x0000000000007dc7 */ /* 0x000fe20008000000 */
[----:B------:R-:W-:Y:S01]  /*0bd0*/  CCTL.IVALL ;  /* 0x00000000ff00798f */ /* 0x000fe20002000000 */
[----:B------:R-:W-:Y:S05]  /*0be0*/  BRA `(.L_x_13) ;  /* 0x0000000000047947 */ /* 0x000fea0003800000 */
.L_x_12:
[----:B------:R-:W-:Y:S06]  /*0bf0*/  BAR.SYNC.DEFER_BLOCKING 0x0 ;  /* 0x0000000000007b1d */ /* 0x000fec0000010000 */
.L_x_13:
[----:B------:R-:W-:-:S13]  /*0c00*/  ISETP.NE.AND P0, PT, R9, RZ, PT ;  /* 0x000000ff0900720c */ /* 0x000fda0003f05270 */
[----:B------:R-:W-:Y:S05]  /*0c10*/  @!P0 BRA `(.L_x_14) ;  /* 0x0000005000b88947 */ /* 0x000fea0003800000 */
[----:B------:R-:W-:-:S13]  /*0c20*/  ISETP.NE.AND P0, PT, R9, 0x1, PT ;  /* 0x000000010900780c */ /* 0x000fda0003f05270 */
[----:B------:R-:W-:Y:S05]  /*0c30*/  @P0 EXIT ;  /* 0x000000000000094d */ /* 0x000fea0003800000 */
[----:B------:R-:W-:Y:S01]  /*0c40*/  ISETP.GE.AND P0, PT, R6, 0x1, PT ;  /* 0x000000010600780c */ /* 0x000fe20003f06270 */
[----:B------:R-:W-:Y:S01]  /*0c50*/  UMOV UR4, URZ ;  /* 0x0000003f00047c82 */ /* 0x000fe20008000000 */
[----:B------:R-:W-:Y:S02]  /*0c60*/  CS2R R86, SRZ ;  /* 0x0000000000567805 */ /* 0x000fe4000001ff00 */
[----:B------:R-:W-:Y:S02]  /*0c70*/  CS2R R24, SRZ ;  /* 0x0000000000187805 */ /* 0x000fe4000001ff00 */
[----:B------:R-:W-:Y:S02]  /*0c80*/  CS2R R26, SRZ ;  /* 0x00000000001a7805 */ /* 0x000fe4000001ff00 */
[----:B------:R-:W-:Y:S02]  /*0c90*/  CS2R R28, SRZ ;  /* 0x00000000001c7805 */ /* 0x000fe4000001ff00 */
[----:B------:R-:W-:-:S02]  /*0ca0*/  CS2R R30, SRZ ;  /* 0x00000000001e7805 */ /* 0x000fc4000001ff00 */
[----:B------:R-:W-:Y:S02]  /*0cb0*/  CS2R R32, SRZ ;  /* 0x0000000000207805 */ /* 0x000fe4000001ff00 */
        /* <DEDUP_REMOVED lines=25> */
[----:B------:R-:W-:Y:S01]  /*0e50*/  CS2R R84, SRZ ;  /* 0x0000000000547805 */ /* 0x000fe2000001ff00 */
[----:B------:R-:W-:Y:S06]  /*0e60*/  @!P0 BRA `(.L_x_15) ;  /* 0x0000000000788947 */ /* 0x000fec0003800000 */
[----:B------:R-:W-:-:S04]  /*0e70*/  LOP3.LUT R7, R4, 0x1, RZ, 0xfc, !PT ;  /* 0x0000000104077812 */ /* 0x000fc800078efcff */
[----:B------:R-:W-:-:S13]  /*0e80*/  ISETP.NE.AND P0, PT, R7, 0x3, PT ;  /* 0x000000030700780c */ /* 0x000fda0003f05270 */
[----:B------:R-:W-:Y:S05]  /*0e90*/  @!P0 BRA `(.L_x_16) ;  /* 0x0000000000048947 */ /* 0x000fea0003800000 */
[----:B------:R-:W-:Y:S01]  /*0ea0*/  BPT.TRAP 0x1 ;  /* 0x000000040000795c */ /* 0x000fe20000300000 */
.L_x_16:
[----:B------:R-:W0:Y:S01]  /*0eb0*/  S2UR UR5, SR_CgaCtaId ;  /* 0x00000000000579c3 */ /* 0x000e220000008800 */
[----:B------:R-:W-:Y:S01]  /*0ec0*/  SHF.L.U32 R7, RZ, 0x1f, RZ ;  /* 0x0000001fff077819 */ /* 0x000fe200000006ff */
[----:B------:R-:W-:Y:S02]  /*0ed0*/  UMOV UR4, 0x400 ;  /* 0x0000040000047882 */ /* 0x000fe40000000000 */
[----:B0-----:R-:W-:-:S12]  /*0ee0*/  ULEA UR4, UR5, UR4, 0x18 ;  /* 0x0000000405047291 */ /* 0x001fd8000f8ec03f */
.L_x_17:
[----:B0-----:R-:W-:-:S04]  /*0ef0*/  IMAD.U32 R8, RZ, RZ, UR4 ;  /* 0x00000004ff087e24 */ /* 0x001fc8000f8e00ff */
[----:B------:R0:W1:Y:S03]  /*0f00*/  SYNCS.PHASECHK.TRANS64.TRYWAIT P0, [R8+URZ+0x36000], R7 ;  /* 0x03600007080075a7 */ /* 0x000066000800017f */
[----:B-1----:R-:W-:Y:S05]  /*0f10*/  @!P0 NANOSLEEP.SYNCS 0x989680 ;  /* 0x009896800000895d */ /* 0x002fea0003900000 */
[----:B------:R-:W1:Y:S02]  /*0f20*/  @!P0 SYNCS.PHASECHK.TRANS64 P0, [R8+URZ+0x36000], R7 ;  /* 0x03600007080085a7 */ /* 0x000e64000800007f */
[----:B-1----:R-:W-:Y:S05]  /*0f30*/  @!P0 BRA `(.L_x_17) ;  /* 0xfffffffc00ec8947 */ /* 0x002fea000383ffff */
[----:B------:R-:W-:Y:S01]  /*0f40*/  UIADD3 UR5, UR4, 0x12000, URZ ;  /* 0x0001200004057890 */ /* 0x000fe2000fffe03f */
[----:B------:R-:W-:Y:S01]  /*0f50*/  WARPGROUP.ARRIVE ;  /* 0x00000000000079c5 */ /* 0x000fe20000000000 */
[----:B------:R-:W-:Y:S02]  /*0f60*/  USHF.R.U32.HI UR4, URZ, 0x4, UR4 ;  /* 0x000000043f047899 */ /* 0x000fe40008011604 */
[----:B------:R-:W-:Y:S02]  /*0f70*/  USHF.R.U32.HI UR5, URZ, 0x4, UR5 ;  /* 0x000000043f057899 */ /* 0x000fe40008011605 */
[----:B------:R-:W-:Y:S02]  /*0f80*/  ULOP3.LUT UR4, UR4, 0x3fff, URZ, 0xc0, !UPT ;  /* 0x00003fff04047892 */ /* 0x000fe4000f8ec03f */
[----:B------:R-:W-:Y:S02]  /*0f90*/  ULOP3.LUT UR5, UR5, 0x3fff, URZ, 0xc0, !UPT ;  /* 0x00003fff05057892 */ /* 0x000fe4000f8ec03f */
[----:B------:R-:W-:-:S02]  /*0fa0*/  ULOP3.LUT UR4, UR4, 0x10000, URZ, 0xfc, !UPT ;  /* 0x0001000004047892 */ /* 0x000fc4000f8efc3f */
[----:B------:R-:W-:Y:S01]  /*0fb0*/  ULOP3.LUT UR6, UR5, 0x1000000, URZ, 0xfc, !UPT ;  /* 0x0100000005067892 */ /* 0x000fe2000f8efc3f */
[----:B------:R-:W-:Y:S02]  /*0fc0*/  UMOV UR7, 0x40000040 ;  /* 0x4000004000077882 */ /* 0x000fe40000000000 */
[----:B------:R-:W-:-:S06]  /*0fd0*/  UMOV UR5, 0x80000020 ;  /* 0x8000002000057882 */ /* 0x000fcc0000000000 */
[----:B------:R-:W-:Y:S01]  /*0fe0*/  HGMMA.64x128x16.F32.BF16 R24, gdesc[UR4].tnspB, RZ, !UPT ;  /* 0x41e00000041879f0 */ /* 0x000fe2000c7018ff */
[----:B------:R-:W-:Y:S02]  /*0ff0*/  UIADD3 UR4, UR4, 0x2, URZ ;  /* 0x0000000204047890 */ /* 0x000fe4000fffe03f */
[----:B------:R-:W-:Y:S01]  /*1000*/  UIADD3 UR6, UR6, 0x80, URZ ;  /* 0x0000008006067890 */ /* 0x000fe2000fffe03f */
[----:B------:R-:W-:Y:S01]  /*1010*/  UMOV UR5, 0x80000020 ;  /* 0x8000002000057882 */ /* 0x000fe20000000000 */
[----:B------:R-:W-:-:S07]  /*1020*/  UMOV UR7, 0x40000040 ;  /* 0x4000004000077882 */ /* 0x000fce0000000000 */
[----:B------:R-:W-:Y:S01]  /*1030*/  HGMMA.64x128x16.F32.BF16 R24, gdesc[UR4].tnspB, R24, gsb0 ;  /* 0x41e00000041879f0 */ /* 0x000fe20008001818 */
[----:B------:R-:W-:-:S05]  /*1040*/  UMOV UR4, 0x1 ;  /* 0x0000000100047882 */ /* 0x000fca0000000000 */
.L_x_15:
[----:B0-----:R-:W-:-:S05]  /*1050*/  VIMNMX R7, R6, 0x1, PT ;  /* 0x0000000106077848 */ /* 0x001fca0003fe0100 */
[----:B------:R-:W-:-:S05]  /*1060*/  IMAD.IADD R7, R6, 0x1, -R7 ;  /* 0x0000000106077824 */ /* 0x000fca00078e0a07 */
[----:B------:R-:W-:-:S13]  /*1070*/  ISETP.GE.AND P0, PT, R7, 0x1, PT ;  /* 0x000000010700780c */ /* 0x000fda0003f06270 */
[----:B------:R-:W-:Y:S05]  /*1080*/  @!P0 BRA `(.L_x_18) ;  /* 0x0000000000ec8947 */ /* 0x000fea0003800000 */
[----:B------:R-:W0:Y:S01]  /*1090*/  S2UR UR6, SR_CgaCtaId ;  /* 0x00000000000679c3 */ /* 0x000e220000008800 */
[----:B------:R-:W-:Y:S01]  /*10a0*/  UMOV UR5, 0x400 ;  /* 0x0000040000057882 */ /* 0x000fe20000000000 */
[----:B------:R-:W-:Y:S01]  /*10b0*/  LOP3.LUT R13, R4, 0x1, RZ, 0xfc, !PT ;  /* 0x00000001040d7812 */ /* 0x000fe200078efcff */
[----:B------:R-:W-:Y:S01]  /*10c0*/  IMAD.MOV.U32 R12, RZ, RZ, RZ ;  /* 0x000000ffff0c7224 */ /* 0x000fe200078e00ff */
[----:B------:R-:W-:Y:S01]  /*10d0*/  UISETP.NE.U32.AND UP0, UPT, UR4, URZ, UPT ;  /* 0x0000003f0400728c */ /* 0x000fe2000bf05070 */
[----:B------:R-:W-:Y:S02]  /*10e0*/  IMAD.MOV.U32 R8, RZ, RZ, R7 ;  /* 0x000000ffff087224 */ /* 0x000fe400078e0007 */
[----:B------:R-:W-:Y:S01]  /*10f0*/  IMAD.MOV.U32 R9, RZ, RZ, RZ ;  /* 0x000000ffff097224 */ /* 0x000fe200078e00ff */
[----:B0-----:R-:W-:-:S04]  /*1100*/  ULEA UR5, UR6, UR5, 0x18 ;  /* 0x0000000506057291 */ /* 0x001fc8000f8ec03f */
[----:B------:R-:W-:Y:S02]  /*1110*/  UIADD3 UR7, UR5, 0x12000, URZ ;  /* 0x0001200005077890 */ /* 0x000fe4000fffe03f */
[----:B------:R-:W-:Y:S02]  /*1120*/  USHF.R.U32.HI UR6, URZ, 0x4, UR5 ;  /* 0x000000043f067899 */ /* 0x000fe40008011605 */
[----:B------:R-:W-:Y:S02]  /*1130*/  USHF.R.U32.HI UR7, URZ, 0x4, UR7 ;  /* 0x000000043f077899 */ /* 0x000fe40008011607 */
[----:B------:R-:W-:Y:S02]  /*1140*/  ULOP3.LUT UR6, UR6, 0x3fff, URZ, 0xc0, !UPT ;  /* 0x00003fff06067892 */ /* 0x000fe4000f8ec03f */
[----:B------:R-:W-:Y:S02]  /*1150*/  ULOP3.LUT UR7, UR7, 0x3fff, URZ, 0xc0, !UPT ;  /* 0x00003fff07077892 */ /* 0x000fe4000f8ec03f */
[----:B------:R-:W-:-:S02]  /*1160*/  ULOP3.LUT UR6, UR6, 0x10000, URZ, 0xfc, !UPT ;  /* 0x0001000006067892 */ /* 0x000fc4000f8efc3f */
[----:B------:R-:W-:-:S12]  /*1170*/  ULOP3.LUT UR7, UR7, 0x1000000, URZ, 0xfc, !UPT ;  /* 0x0100000007077892 */ /* 0x000fd8000f8efc3f */
.L_x_23:
[----:B------:R-:W-:-:S13]  /*1180*/  ISETP.NE.AND P1, PT, R13, 0x3, PT ;  /* 0x000000030d00780c */ /* 0x000fda0003f25270 */
[----:B------:R-:W-:Y:S05]  /*1190*/  @!P1 BRA `(.L_x_19) ;  /* 0x0000000000049947 */ /* 0x000fea0003800000 */
[----:B------:R-:W-:Y:S01]  /*11a0*/  BPT.TRAP 0x1 ;  /* 0x000000040000795c */ /* 0x000fe20000300000 */
.L_x_19:
[----:B------:R-:W-:Y:S01]  /*11b0*/  SHF.L.U32 R10, R12, 0x1f, RZ ;  /* 0x0000001f0c0a7819 */ /* 0x000fe200000006ff */
[----:B------:R-:W-:-:S12]  /*11c0*/  ULEA UR8, UR4, UR5, 0x3 ;  /* 0x0000000504087291 */ /* 0x000fd8000f8e183f */
.L_x_20:
[----:B0-----:R-:W-:-:S04]  /*11d0*/  IMAD.U32 R11, RZ, RZ, UR8 ;  /* 0x00000008ff0b7e24 */ /* 0x001fc8000f8e00ff */
[----:B------:R0:W1:Y:S03]  /*11e0*/  SYNCS.PHASECHK.TRANS64.TRYWAIT P0, [R11+URZ+0x36000], R10 ;  /* 0x0360000a0b0075a7 */ /* 0x000066000800017f */
[----:B-1----:R-:W-:Y:S05]  /*11f0*/  @!P0 NANOSLEEP.SYNCS 0x989680 ;  /* 0x009896800000895d */ /* 0x002fea0003900000 */
[----:B------:R-:W1:Y:S02]  /*1200*/  @!P0 SYNCS.PHASECHK.TRANS64 P0, [R11+URZ+0x36000], R10 ;  /* 0x0360000a0b0085a7 */ /* 0x000e64000800007f */
[----:B-1----:R-:W-:Y:S05]  /*1210*/  @!P0 BRA `(.L_x_20) ;  /* 0xfffffffc00ec8947 */ /* 0x002fea000383ffff */
[----:B------:R-:W-:Y:S01]  /*1220*/  ULEA UR8, UR4, UR6, 0x8 ;  /* 0x0000000604087291 */ /* 0x000fe2000f8e403f */
[----:B------:R-:W-:Y:S01]  /*1230*/  WARPGROUP.ARRIVE ;  /* 0x00000000000079c5 */ /* 0x000fe20000000000 */
[----:B------:R-:W-:Y:S01]  /*1240*/  ULEA UR10, UR4, UR7, 0x9 ;  /* 0x00000007040a7291 */ /* 0x000fe2000f8e483f */
[----:B------:R-:W-:Y:S01]  /*1250*/  UMOV UR9, 0x80000020 ;  /* 0x8000002000097882 */ /* 0x000fe20000000000 */
[----:B------:R-:W-:-:S07]  /*1260*/  UMOV UR11, 0x40000040 ;  /* 0x40000040000b7882 */ /* 0x000fce0000000000 */
[----:B------:R-:W-:Y:S01]  /*1270*/  HGMMA.64x128x16.F32.BF16 R24, gdesc[UR8].tnspB, R24, UP0 ;  /* 0x41e00000081879f0 */ /* 0x000fe2000bf01818 */
[----:B------:R-:W-:Y:S02]  /*1280*/  UIADD3 UR8, UR8, 0x2, URZ ;  /* 0x0000000208087890 */ /* 0x000fe4000fffe03f */
[----:B------:R-:W-:Y:S01]  /*1290*/  UIADD3 UR10, UR10, 0x80, URZ ;  /* 0x000000800a0a7890 */ /* 0x000fe2000fffe03f */
[----:B------:R-:W-:Y:S01]  /*12a0*/  UMOV UR9, 0x80000020 ;  /* 0x8000002000097882 */ /* 0x000fe20000000000 */
[----:B------:R-:W-:-:S07]  /*12b0*/  UMOV UR11, 0x40000040 ;  /* 0x40000040000b7882 */ /* 0x000fce0000000000 */
[----:B------:R-:W-:Y:S03]  /*12c0*/  HGMMA.64x128x16.F32.BF16 R24, gdesc[UR8].tnspB, R24, gsb0 ;  /* 0x41e00000081879f0 */ /* 0x000fe60008001818 */
[----:B------:R-:W-:Y:S02]  /*12d0*/  WARPGROUP.DEPBAR.LE gsb0, 0x1 ;  /* 0x00008000000079c5 */ /* 0x000fe40000010100 */
[----:B------:R-:W-:Y:S05]  /*12e0*/  @!P1 BRA `(.L_x_21) ;  /* 0x0000000000049947 */ /* 0x000fea0003800000 */
[----:B------:R-:W-:Y:S01]  /*12f0*/  BPT.TRAP 0x1 ;  /* 0x000000040000795c */ /* 0x000fe20000300000 */
.L_x_21:
[----:B------:R-:W-:-:S13]  /*1300*/  ISETP.NE.AND P0, PT, R5, RZ, PT ;  /* 0x000000ff0500720c */ /* 0x000fda0003f05270 */
[----:B0-----:R-:W-:-:S05]  /*1310*/  @P0 LEA R10, R9, UR5, 0x3 ;  /* 0x00000005090a0c11 */ /* 0x001fca000f8e18ff */
[----:B------:R-:W-:-:S05]  /*1320*/  @P0 VIADD R10, R10, 0x36090 ;  /* 0x000360900a0a0836 */ /* 0x000fca0000000000 */
[----:B------:R-:W-:-:S04]  /*1330*/  @P0 PRMT R10, R3, 0x654, R10 ;  /* 0x00000654030a0816 */ /* 0x000fc8000000000a */
[----:B------:R0:W-:Y:S01]  /*1340*/  @P0 SYNCS.ARRIVE.TRANS64.RED.A1T0 RZ, [R10+URZ], RZ ;  /* 0x000000ff0aff09a7 */ /* 0x0001e2000810043f */
[----:B------:R-:W-:-:S13]  /*1350*/  ISETP.GT.U32.AND P0, PT, R4, 0x1, PT ;  /* 0x000000010400780c */ /* 0x000fda0003f04070 */
[----:B0-----:R-:W-:Y:S05]  /*1360*/  @P0 BRA `(.L_x_22) ;  /* 0x0000000000040947 */ /* 0x001fea0003800000 */
[----:B------:R-:W-:Y:S01]  /*1370*/  BPT.TRAP 0x1 ;  /* 0x000000040000795c */ /* 0x000fe20000300000 */
.L_x_22:
[----:B------:R-:W-:Y:S01]  /*1380*/  UIADD3 UR4, UR4, 0x1, URZ ;  /* 0x0000000104047890 */ /* 0x000fe2000fffe03f */
[C---:B------:R-:W-:Y:S01]  /*1390*/  ISETP.GT.AND P1, PT, R8.reuse, 0x1, PT ;  /* 0x000000010800780c */ /* 0x040fe20003f24270 */
[----:B------:R-:W-:Y:S02]  /*13a0*/  VIADD R9, R9, 0x1 ;  /* 0x0000000109097836 */ /* 0x000fe40000000000 */
[----:B------:R-:W-:Y:S01]  /*13b0*/  UISETP.NE.AND UP0, UPT, UR4, 0x12, UPT ;  /* 0x000000120400788c */ /* 0x000fe2000bf05270 */
[----:B------:R-:W-:Y:S02]  /*13c0*/  VIADD R8, R8, 0xffffffff ;  /* 0xffffffff08087836 */ /* 0x000fe40000000000 */
[C---:B------:R-:W-:Y:S01]  /*13d0*/  ISETP.NE.AND P0, PT, R9.reuse, 0x12, PT ;  /* 0x000000120900780c */ /* 0x040fe20003f05270 */
[----:B------:R-:W-:Y:S02]  /*13e0*/  USEL UR8, URZ, 0x1, UP0 ;  /* 0x000000013f087887 */ /* 0x000fe40008000000 */
[----:B------:R-:W-:Y:S01]  /*13f0*/  USEL UR4, UR4, URZ, UP0 ;  /* 0x0000003f04047287 */ /* 0x000fe20008000000 */
[----:B------:R-:W-:Y:S01]  /*1400*/  SEL R9, R9, RZ, P0 ;  /* 0x000000ff09097207 */ /* 0x000fe20000000000 */
[----:B------:R-:W-:-:S02]  /*1410*/  UPLOP3.LUT UP0, UPT, UPT, UPT, UPT, 0x80, 0x0 ;  /* 0x000000000000789c */ /* 0x000fc40003f0f070 */
[----:B------:R-:W-:Y:S01]  /*1420*/  LOP3.LUT R12, R12, UR8, RZ, 0x3c, !PT ;  /* 0x000000080c0c7c12 */ /* 0x000fe2000f8e3cff */
[----:B------:R-:W-:Y:S08]  /*1430*/  @P1 BRA `(.L_x_23) ;  /* 0xfffffffc00501947 */ /* 0x000ff0000383ffff */
.L_x_18:
[----:B------:R-:W-:Y:S01]  /*1440*/  ISETP.GE.AND P0, PT, R6, 0x1, PT ;  /* 0x000000010600780c */ /* 0x000fe20003f06270 */
[----:B------:R-:W-:-:S12]  /*1450*/  WARPGROUP.DEPBAR.LE gsb0, 0x0 ;  /* 0x00008000000079c5 */ /* 0x000fd80000010000 */
[----:B------:R-:W-:Y:S05]  /*1460*/  @!P0 BRA `(.L_x_24) ;  /* 0x0000000000548947 */ /* 0x000fea0003800000 */
[----:B------:R-:W-:-:S04]  /*1470*/  LOP3.LUT R6, R4, 0x1, RZ, 0xfc, !PT ;  /* 0x0000000104067812 */ /* 0x000fc800078efcff */
[----:B------:R-:W-:-:S13]  /*1480*/  ISETP.NE.AND P0, PT, R6, 0x3, PT ;  /* 0x000000030600780c */ /* 0x000fda0003f05270 */
[----:B------:R-:W-:Y:S05]  /*1490*/  @!P0 BRA `(.L_x_25) ;  /* 0x0000000000048947 */ /* 0x000fea0003800000 */
[----:B------:R-:W-:Y:S01]  /*14a0*/  BPT.TRAP 0x1 ;  /* 0x000000040000795c */ /* 0x000fe20000300000 */
.L_x_25:
[----:B------:R-:W-:Y:S01]  /*14b0*/  ISETP.NE.AND P0, PT, R5, RZ, PT ;  /* 0x000000ff0500720c */ /* 0x000fe20003f05270 */
[----:B------:R-:W-:Y:S01]  /*14c0*/  BSSY B0, `(.L_x_26) ;  /* 0x000000d000007945 */ /* 0x000fe20003800000 */
[----:B------:R-:W-:-:S11]  /*14d0*/  ISETP.GT.U32.AND P1, PT, R4, 0x1, PT ;  /* 0x000000010400780c */ /* 0x000fd60003f24070 */
[----:B------:R-:W-:Y:S05]  /*14e0*/  @!P0 BRA `(.L_x_27) ;  /* 0x0000000000288947 */ /* 0x000fea0003800000 */
[----:B------:R-:W0:Y:S01]  /*14f0*/  S2R R6, SR_CgaCtaId ;  /* 0x0000000000067919 */ /* 0x000e220000008800 */
[----:B------:R-:W-:-:S05]  /*1500*/  IMAD.WIDE.U32 R4, R7, 0x38e38e39, RZ ;  /* 0x38e38e3907047825 */ /* 0x000fca00078e00ff */
[----:B------:R-:W-:Y:S02]  /*1510*/  SHF.R.U32.HI R4, RZ, 0x2, R5 ;  /* 0x00000002ff047819 */ /* 0x000fe40000011605 */
[----:B------:R-:W-:-:S03]  /*1520*/  MOV R5, 0x400 ;  /* 0x0000040000057802 */ /* 0x000fc60000000f00 */
[----:B------:R-:W-:Y:S01]  /*1530*/  IMAD R7, R4, -0x12, R7 ;  /* 0xffffffee04077824 */ /* 0x000fe200078e0207 */
[----:B0-----:R-:W-:-:S05]  /*1540*/  LEA R6, R6, R5, 0x18 ;  /* 0x0000000506067211 */ /* 0x001fca00078ec0ff */
[----:B------:R-:W-:-:S04]  /*1550*/  IMAD R7, R7, 0x8, R6 ;  /* 0x0000000807077824 */ /* 0x000fc800078e0206 */
[----:B------:R-:W-:-:S05]  /*1560*/  VIADD R4, R7, 0x36090 ;  /* 0x0003609007047836 */ /* 0x000fca0000000000 */
[----:B------:R-:W-:-:S04]  /*1570*/  PRMT R4, R3, 0x654, R4 ;  /* 0x0000065403047816 */ /* 0x000fc80000000004 */
[----:B------:R0:W-:Y:S03]  /*1580*/  SYNCS.ARRIVE.TRANS64.RED.A1T0 RZ, [R4+URZ], RZ ;  /* 0x000000ff04ff79a7 */ /* 0x0001e6000810043f */
.L_x_27:
[----:B------:R-:W-:Y:S05]  /*1590*/  BSYNC B0 ;  /* 0x0000000000007941 */ /* 0x000fea0003800000 */
.L_x_26:
[----:B------:R-:W-:Y:S05]  /*15a0*/  @P1 BRA `(.L_x_24) ;  /* 0x0000000000041947 */ /* 0x000fea0003800000 */
[----:B------:R-:W-:Y:S01]  /*15b0*/  BPT.TRAP 0x1 ;  /* 0x000000040000795c */ /* 0x000fe20000300000 */
.L_x_24:
[----:B------:R-:W0:Y:S01]  /*15c0*/  S2R R3, SR_TID.X ;  /* 0x0000000000037919 */ /* 0x000e220000002100 */
[----:B------:R-:W-:Y:S01]  /*15d0*/  ULDC.64 UR4, c[0x0][0x280] ;  /* 0x0000a00000047ab9 */ /* 0x000fe20000000a00 */
[----:B------:R-:W1:Y:S01]  /*15e0*/  S2R R5, SR_CTAID.Y ;  /* 0x0000000000057919 */ /* 0x000e620000002600 */
[----:B------:R-:W4:Y:S01]  /*15f0*/  S2R R15, SR_CTAID.X ;  /* 0x00000000000f7919 */ /* 0x000f220000002500 */
[----:B0-----:R-:W-:-:S04]  /*1600*/  SHF.R.S32.HI R4, RZ, 0x1f, R3 ;  /* 0x0000001fff047819 */ /* 0x001fc80000011403 */
[----:B------:R-:W-:-:S04]  /*1610*/  LEA.HI R4, R4, R3, RZ, 0x7 ;  /* 0x0000000304047211 */ /* 0x000fc800078f38ff */
[----:B------:R-:W-:Y:S01]  /*1620*/  LOP3.LUT R4, R4, 0xffffff80, RZ, 0xc0, !PT ;  /* 0xffffff8004047812 */ /* 0x000fe200078ec0ff */
[----:B----4-:R-:W-:-:S04]  /*1630*/  IMAD.SHL.U32 R6, R15, 0x40, RZ ;  /* 0x000000400f067824 */ /* 0x010fc800078e00ff */
[----:B------:R-:W-:Y:S02]  /*1640*/  IMAD.IADD R8, R3, 0x1, -R4 ;  /* 0x0000000103087824 */ /* 0x000fe400078e0a04 */
[----:B-1----:R-:W-:-:S03]  /*1650*/  IMAD.SHL.U32 R4, R5, 0x80, RZ ;  /* 0x0000008005047824 */ /* 0x002fc600078e00ff */
[----:B------:R-:W-:Y:S02]  /*1660*/  SHF.R.S32.HI R7, RZ, 0x1f, R8 ;  /* 0x0000001fff077819 */ /* 0x000fe40000011408 */
[----:B------:R-:W-:Y:S02]  /*1670*/  ISETP.GE.AND P0, PT, R4, UR5, PT ;  /* 0x0000000504007c0c */ /* 0x000fe4000bf06270 */
[----:B------:R-:W-:Y:S02]  /*1680*/  LEA.HI R3, R7, R8, RZ, 0x2 ;  /* 0x0000000807037211 */ /* 0x000fe400078f10ff */
[----:B------:R-:W-:Y:S02]  /*1690*/  ISETP.GE.OR P0, PT, R6, UR4, P0 ;  /* 0x0000000406007c0c */ /* 0x000fe40008706670 */
[--C-:B------:R-:W-:Y:S02]  /*16a0*/  SHF.R.S32.HI R10, RZ, 0x2, R3.reuse ;  /* 0x00000002ff0a7819 */ /* 0x100fe40000011403 */
[----:B------:R-:W-:-:S04]  /*16b0*/  SHF.R.S32.HI R5, RZ, 0x1f, R3 ;  /* 0x0000001fff057819 */ /* 0x000fc80000011403 */
[----:B------:R-:W-:-:S04]  /*16c0*/  LEA.HI R5, R5, R10, RZ, 0x3 ;  /* 0x0000000a05057211 */ /* 0x000fc800078f18ff */
[----:B------:R-:W-:Y:S01]  /*16d0*/  LOP3.LUT R5, R5, 0xfffffff8, RZ, 0xc0, !PT ;  /* 0xfffffff805057812 */ /* 0x000fe200078ec0ff */
[----:B------:R-:W-:Y:S06]  /*16e0*/  @P0 EXIT ;  /* 0x000000000000094d */ /* 0x000fec0003800000 */
[----:B------:R-:W0:Y:S01]  /*16f0*/  LDC.64 R16, c[0x0][0x658] ;  /* 0x00019600ff107b82 */ /* 0x000e220000000a00 */
[----:B------:R-:W-:Y:S01]  /*1700*/  IMAD.IADD R10, R10, 0x1, -R5 ;  /* 0x000000010a0a7824 */ /* 0x000fe200078e0a05 */
[----:B------:R-:W-:Y:S02]  /*1710*/  LOP3.LUT R3, R3, 0x7ffffffc, RZ, 0xc0, !PT ;  /* 0x7ffffffc03037812 */ /* 0x000fe400078ec0ff */
[----:B------:R-:W-:Y:S02]  /*1720*/  LEA.HI R5, R7, R8, RZ, 0x5 ;  /* 0x0000000807057211 */ /* 0x000fe400078f28ff */
[----:B------:R-:W-:Y:S01]  /*1730*/  SHF.R.S32.HI R11, RZ, 0x1f, R10 ;  /* 0x0000001fff0b7819 */ /* 0x000fe2000001140a */
[----:B------:R-:W-:Y:S01]  /*1740*/  IMAD.IADD R3, R8, 0x1, -R3 ;  /* 0x0000000108037824 */ /* 0x000fe200078e0a03 */
[----:B------:R-:W-:Y:S02]  /*1750*/  SHF.R.S32.HI R5, RZ, 0x5, R5 ;  /* 0x00000005ff057819 */ /* 0x000fe40000011405 */
[----:B---3-5:R-:W-:Y:S01]  /*1760*/  FSETP.NEU.AND P1, PT, R2, RZ, PT ;  /* 0x000000ff0200720b */ /* 0x028fe20003f2d000 */
[----:B------:R-:W-:-:S02]  /*1770*/  IMAD.SHL.U32 R3, R3, 0x2, RZ ;  /* 0x0000000203037824 */ /* 0x000fc400078e00ff */
[----:B------:R-:W-:-:S03]  /*1780*/  IMAD.WIDE R14, R15, 0x40, R10 ;  /* 0x000000400f0e7825 */ /* 0x000fc600078e020a */
[----:B------:R-:W-:Y:S01]  /*1790*/  SHF.R.S32.HI R9, RZ, 0x1f, R3 ;  /* 0x0000001fff097819 */ /* 0x000fe20000011403 */
[C---:B------:R-:W-:Y:S01]  /*17a0*/  IMAD R7, R5.reuse, -0x10, -R6 ;  /* 0xfffffff005077824 */ /* 0x040fe200078e0a06 */
[C---:B------:R-:W-:Y:S01]  /*17b0*/  IADD3 R8, P0, R4.reuse, R3, RZ ;  /* 0x0000000304087210 */ /* 0x040fe20007f1e0ff */
[----:B------:R-:W-:Y:S01]  /*17c0*/  IMAD.WIDE R14, R5, 0x10, R14 ;  /* 0x00000010050e7825 */ /* 0x000fe200078e020e */
[----:B------:R-:W-:Y:S02]  /*17d0*/  IADD3 R3, -R3, UR5, -R4 ;  /* 0x0000000503037c10 */ /* 0x000fe4000fffe904 */
[----:B------:R-:W-:Y:S01]  /*17e0*/  LEA.HI.X.SX32 R9, R4, R9, 0x1, P0 ;  /* 0x0000000904097211 */ /* 0x000fe200000f0eff */
[-C--:B0-----:R-:W-:Y:S01]  /*17f0*/  IMAD R4, R15, R16.reuse, RZ ;  /* 0x000000100f047224 */ /* 0x081fe200078e02ff */
[----:B------:R-:W-:Y:S02]  /*1800*/  IADD3 R10, R7, UR4, -R10 ;  /* 0x00000004070a7c10 */ /* 0x000fe4000fffe80a */
[----:B------:R-:W-:Y:S01]  /*1810*/  ISETP.GT.AND P0, PT, R3, RZ, PT ;  /* 0x000000ff0300720c */ /* 0x000fe20003f04270 */
[----:B------:R-:W-:Y:S01]  /*1820*/  IMAD.WIDE.U32 R12, R14, R16, R8 ;  /* 0x000000100e0c7225 */ /* 0x000fe200078e0008 */
[----:B------:R-:W-:-:S02]  /*1830*/  SHF.L.U64.HI R11, R16, 0x3, R17 ;  /* 0x00000003100b7819 */ /* 0x000fc40000010211 */
[----:B------:R-:W-:Y:S01]  /*1840*/  ISETP.GT.AND P2, PT, R10, RZ, P0 ;  /* 0x000000ff0a00720c */ /* 0x000fe20000744270 */
[----:B------:R-:W-:Y:S02]  /*1850*/  IMAD R7, R14, R17, R4 ;  /* 0x000000110e077224 */ /* 0x000fe400078e0204 */
[----:B------:R-:W-:Y:S02]  /*1860*/  IMAD.SHL.U32 R16, R16, 0x8, RZ ;  /* 0x0000000810107824 */ /* 0x000fe400078e00ff */
[----:B------:R-:W-:Y:S01]  /*1870*/  IMAD.IADD R7, R13, 0x1, R7 ;  /* 0x000000010d077824 */ /* 0x000fe200078e0207 */
[----:B------:R-:W-:Y:S07]  /*1880*/  @!P1 BRA `(.L_x_28) ;  /* 0x0000002c00f49947 */ /* 0x000fee0003800000 */
[----:B------:R-:W-:Y:S01]  /*1890*/  ULDC.64 UR6, c[0x0][0x630] ;  /* 0x00018c0000067ab9 */ /* 0x000fe20000000a00 */
[----:B------:R-:W-:Y:S01]  /*18a0*/  ULDC.64 UR8, c[0x0][0x628] ;  /* 0x00018a0000087ab9 */ /* 0x000fe20000000a00 */
[----:B------:R-:W-:Y:S01]  /*18b0*/  IMAD R13, R15, UR6, RZ ;  /* 0x000000060f0d7c24 */ /* 0x000fe2000f8e02ff */
[----:B------:R-:W-:Y:S01]  /*18c0*/  ULDC.64 UR4, c[0x0][0x650] ;  /* 0x0001940000047ab9 */ /* 0x000fe20000000a00 */
[----:B------:R-:W-:-:S04]  /*18d0*/  IMAD.WIDE.U32 R18, R14, UR6, R8 ;  /* 0x000000060e127c25 */ /* 0x000fc8000f8e0008 */
[----:B------:R-:W-:Y:S01]  /*18e0*/  IMAD R13, R14, UR7, R13 ;  /* 0x000000070e0d7c24 */ /* 0x000fe2000f8e020d */
[----:B------:R-:W-:-:S03]  /*18f0*/  LEA R4, P1, R18, UR8, 0x1 ;  /* 0x0000000812047c11 */ /* 0x000fc6000f8208ff */
[----:B------:R-:W-:-:S05]  /*1900*/  IMAD.IADD R5, R19, 0x1, R13 ;  /* 0x0000000113057824 */ /* 0x000fca00078e020d */
[----:B------:R-:W-:-:S05]  /*1910*/  LEA.HI.X R5, R18, UR9, R5, 0x1, P1 ;  /* 0x0000000912057c11 */ /* 0x000fca00088f0c05 */
[----:B------:R-:W3:Y:S01]  /*1920*/  @P2 LDG.E.LTC128B.U16 R17, desc[UR12][R4.64] ;  /* 0x0000000c04112981 */ /* 0x000ee2000c1e1520 */
[C---:B------:R-:W-:Y:S01]  /*1930*/  LEA R6, P4, R12.reuse, UR4, 0x1 ;  /* 0x000000040c067c11 */ /* 0x040fe2000f8808ff */
[----:B------:R-:W-:Y:S01]  /*1940*/  BSSY B0, `(.L_x_29) ;  /* 0x000000b000007945 */ /* 0x000fe20003800000 */
[----:B------:R-:W-:Y:S02]  /*1950*/  ISETP.GT.AND P1, PT, R3, 0x1, PT ;  /* 0x000000010300780c */ /* 0x000fe40003f24270 */
[----:B------:R-:W-:Y:S02]  /*1960*/  LEA.HI.X R7, R12, UR5, R7, 0x1, P4 ;  /* 0x000000050c077c11 */ /* 0x000fe4000a0f0c07 */
[----:B------:R-:W-:Y:S01]  /*1970*/  ISETP.GT.AND P3, PT, R10, RZ, P1 ;  /* 0x000000ff0a00720c */ /* 0x000fe20000f64270 */
[----:B---3--:R-:W-:-:S04]  /*1980*/  IMAD.U32 R19, R17, 0x10000, RZ ;  /* 0x0001000011137824 */ /* 0x008fc800078e00ff */
[----:B------:R-:W-:-:S04]  /*1990*/  FMUL R19, R19, R2 ;  /* 0x0000000213137220 */ /* 0x000fc80000400000 */
[----:B--2---:R-:W-:-:S05]  /*19a0*/  FFMA R19, R24, R0, R19 ;  /* 0x0000000018137223 */ /* 0x004fca0000000013 */
[----:B------:R-:W-:-:S05]  /*19b0*/  F2FP.BF16.F32.PACK_AB R19, RZ, R19 ;  /* 0x00000013ff13723e */ /* 0x000fca00000010ff */
[----:B------:R0:W-:Y:S01]  /*19c0*/  @P2 STG.E.U16 desc[UR12][R6.64], R19 ;  /* 0x0000001306002986 */ /* 0x0001e2000c10150c */
[----:B------:R-:W-:Y:S05]  /*19d0*/  @!P3 BRA `(.L_x_30) ;  /* 0x000000000004b947 */ /* 0x000fea0003800000 */
[----:B------:R1:W5:Y:S02]  /*19e0*/  LDG.E.LTC128B.U16 R17, desc[UR12][R4.64+0x2] ;  /* 0x0000020c04117981 */ /* 0x000364000c1e1520 */
.L_x_30:
[----:B------:R-:W-:Y:S05]  /*19f0*/  BSYNC B0 ;  /* 0x0000000000007941 */ /* 0x000fea0003800000 */
.L_x_29:
[----:B------:R-:W-:Y:S01]  /*1a00*/  USHF.L.U32 UR5, UR6, 0x3, URZ ;  /* 0x0000000306057899 */ /* 0x000fe2000800063f */
[----:B-----5:R-:W-:Y:S01]  /*1a10*/  IMAD.U32 R15, R17, 0x10000, RZ ;  /* 0x00010000110f7824 */ /* 0x020fe200078e00ff */
[----:B------:R-:W-:Y:S01]  /*1a20*/  USHF.L.U64.HI UR4, UR6, 0x3, UR7 ;  /* 0x0000000306047899 */ /* 0x000fe20008010207 */
[----:B------:R-:W-:Y:S02]  /*1a30*/  ISETP.GT.AND P0, PT, R10, 0x8, P0 ;  /* 0x000000080a00780c */ /* 0x000fe40000704270 */
[----:B------:R-:W-:Y:S01]  /*1a40*/  FMUL R12, R15, R2 ;  /* 0x000000020f0c7220 */ /* 0x000fe20000400000 */
[----:B------:R-:W-:Y:S02]  /*1a50*/  IMAD.U32 R18, RZ, RZ, UR5 ;  /* 0x00000005ff127e24 */ /* 0x000fe4000f8e00ff */
[----:B0-----:R-:W-:Y:S02]  /*1a60*/  IMAD.U32 R19, RZ, RZ, UR4 ;  /* 0x00000004ff137e24 */ /* 0x001fe4000f8e00ff */
[----:B------:R-:W-:Y:S01]  /*1a70*/  FFMA R12, R25, R0, R12 ;  /* 0x00000000190c7223 */ /* 0x000fe2000000000c */
[----:B------:R-:W-:-:S04]  /*1a80*/  IMAD.WIDE.U32 R18, R14, UR6, R18 ;  /* 0x000000060e127c25 */ /* 0x000fc8000f8e0012 */
[----:B------:R-:W-:Y:S02]  /*1a90*/  F2FP.BF16.F32.PACK_AB R12, RZ, R12 ;  /* 0x0000000cff0c723e */ /* 0x000fe400000010ff */
[----:B------:R-:W-:-:S03]  /*1aa0*/  IADD3 R14, P2, R8, R18, RZ ;  /* 0x00000012080e7210 */ /* 0x000fc60007f5e0ff */
[----:B------:R0:W-:Y:S01]  /*1ab0*/  @P3 STG.E.U16 desc[UR12][R6.64+0x2], R12 ;  /* 0x0000020c06003986 */ /* 0x0001e2000c10150c */
[----:B------:R-:W-:Y:S02]  /*1ac0*/  IADD3.X R9, R9, R13, R19, P2, !PT ;  /* 0x0000000d09097210 */ /* 0x000fe400017fe413 */
[----:B------:R-:W-:-:S04]  /*1ad0*/  LEA R8, P2, R14, UR8, 0x1 ;  /* 0x000000080e087c11 */ /* 0x000fc8000f8408ff */
[----:B------:R-:W-:Y:S02]  /*1ae0*/  LEA.HI.X R9, R14, UR9, R9, 0x1, P2 ;  /* 0x000000090e097c11 */ /* 0x000fe400090f0c09 */
[----:B------:R-:W-:-:S06]  /*1af0*/  PRMT R14, R17, 0x7610, R14 ;  /* 0x00007610110e7816 */ /* 0x000fcc000000000e */
[----:B------:R-:W2:Y:S01]  /*1b00*/  @P0 LDG.E.LTC128B.U16 R14, desc[UR12][R8.64] ;  /* 0x0000000c080e0981 */ /* 0x000ea2000c1e1520 */
[C---:B------:R-:W-:Y:S01]  /*1b10*/  SHF.L.U64.HI R11, R16.reuse, 0x1, R11 ;  /* 0x00000001100b7819 */ /* 0x040fe2000001020b */
[----:B------:R-:W-:Y:S01]  /*1b20*/  BSSY B0, `(.L_x_31) ;  /* 0x000000b000007945 */ /* 0x000fe20003800000 */
[----:B------:R-:W-:Y:S02]  /*1b30*/  LEA R16, P2, R16, R6, 0x1 ;  /* 0x0000000610107211 */ /* 0x000fe400078408ff */
[----:B------:R-:W-:-:S03]  /*1b40*/  ISETP.GT.AND P1, PT, R10, 0x8, P1 ;  /* 0x000000080a00780c */ /* 0x000fc60000f24270 */
[----:B------:R-:W-:Y:S02]  /*1b50*/  IMAD.X R17, R11, 0x1, R7, P2 ;  /* 0x000000010b117824 */ /* 0x000fe400010e0607 */
[----:B--2---:R-:W-:-:S04]  /*1b60*/  IMAD.U32 R13, R14, 0x10000, RZ ;  /* 0x000100000e0d7824 */ /* 0x004fc800078e00ff */
[----:B------:R-:W-:-:S04]  /*1b70*/  FMUL R13, R13, R2 ;  /* 0x000000020d0d7220 */ /* 0x000fc80000400000 */
[----:B------:R-:W-:-:S05]  /*1b80*/  FFMA R13, R26, R0, R13 ;  /* 0x000000001a0d7223 */ /* 0x000fca000000000d */
[----:B------:R-:W-:-:S05]  /*1b90*/  F2FP.BF16.F32.PACK_AB R13, RZ, R13 ;  /* 0x0000000dff0d723e */ /* 0x000fca00000010ff */
[----:B------:R0:W-:Y:S01]  /*1ba0*/  @P0 STG.E.U16 desc[UR12][R16.64], R13 ;  /* 0x0000000d10000986 */ /* 0x0001e2000c10150c */
[----:B------:R-:W-:Y:S05]  /*1bb0*/  @!P1 BRA `(.L_x_32) ;  /* 0x0000000000049947 */ /* 0x000fea0003800000 */
[----:B------:R2:W5:Y:S02]  /*1bc0*/  LDG.E.LTC128B.U16 R14, desc[UR12][R8.64+0x2] ;  /* 0x0000020c080e7981 */ /* 0x000564000c1e1520 */
.L_x_32:
[----:B------:R-:W-:Y:S05]  /*1bd0*/  BSYNC B0 ;  /* 0x0000000000007941 */ /* 0x000fea0003800000 */
.L_x_31:
[----:B-----5:R-:W-:Y:S01]  /*1be0*/  IMAD.U32 R11, R14, 0x10000, RZ ;  /* 0x000100000e0b7824 */ /* 0x020fe200078e00ff */
[----:B------:R-:W-:Y:S01]  /*1bf0*/  ISETP.GT.AND P0, PT, R3, 0x8, PT ;  /* 0x000000080300780c */ /* 0x000fe20003f04270 */
[----:B0-----:R-:W-:Y:S01]  /*1c00*/  @P1 IMAD.MOV.U32 R13, RZ, RZ, R17 ;  /* 0x000000ffff0d1224 */ /* 0x001fe200078e0011 */
[----:B------:R-:W-:Y:S01]  /*1c10*/  BSSY B0, `(.L_x_33) ;  /* 0x000000a000007945 */ /* 0x000fe20003800000 */
[----:B------:R-:W-:Y:S01]  /*1c20*/  FMUL R12, R11, R2 ;  /* 0x000000020b0c7220 */ /* 0x000fe20000400000 */
[----:B------:R-:W-:-:S03]  /*1c30*/  ISETP.GT.AND P2, PT, R10, RZ, P0 ;  /* 0x000000ff0a00720c */ /* 0x000fc60000744270 */
[----:B------:R-:W-:-:S05]  /*1c40*/  FFMA R12, R27, R0, R12 ;  /* 0x000000001b0c7223 */ /* 0x000fca000000000c */
[----:B------:R-:W-:-:S04]  /*1c50*/  F2FP.BF16.F32.PACK_AB R12, RZ, R12 ;  /* 0x0000000cff0c723e */ /* 0x000fc800000010ff */
[----:B------:R-:W-:Y:S01]  /*1c60*/  PRMT R11, R12, 0x7610, R11 ;  /* 0x000076100c0b7816 */ /* 0x000fe2000000000b */
[----:B------:R-:W-:-:S05]  /*1c70*/  @P1 IMAD.MOV.U32 R12, RZ, RZ, R16 ;  /* 0x000000ffff0c1224 */ /* 0x000fca00078e0010 */
[----:B------:R0:W-:Y:S01]  /*1c80*/  @P1 STG.E.U16 desc[UR12][R12.64+0x2], R11 ;  /* 0x0000020b0c001986 */ /* 0x0001e2000c10150c */
[----:B------:R-:W-:Y:S05]  /*1c90*/  @!P2 BRA `(.L_x_34) ;  /* 0x000000000004a947 */ /* 0x000fea0003800000 */
[----:B------:R3:W5:Y:S02]  /*1ca0*/  LDG.E.LTC128B.U16 R14, desc[UR12][R4.64+0x10] ;  /* 0x0000100c040e7981 */ /* 0x000764000c1e1520 */
.L_x_34:
[----:B------:R-:W-:Y:S05]  /*1cb0*/  BSYNC B0 ;  /* 0x0000000000007941 */ /* 0x000fea0003800000 */
.L_x_33:
[----:B0----5:R-:W-:Y:S01]  /*1cc0*/  IMAD.U32 R11, R14, 0x10000, RZ ;  /* 0x000100000e0b7824 */ /* 0x021fe200078e00ff */
[----:B------:R-:W-:Y:S01]  /*1cd0*/  ISETP.GT.AND P1, PT, R3, 0x9, PT ;  /* 0x000000090300780c */ /* 0x000fe20003f24270 */
[----:B------:R-:W-:Y:S02]  /*1ce0*/  BSSY B0, `(.L_x_35) ;  /* 0x0000008000007945 */ /* 0x000fe40003800000 */
[----:B------:R-:W-:Y:S01]  /*1cf0*/  FMUL R11, R11, R2 ;  /* 0x000000020b0b7220 */ /* 0x000fe20000400000 */
[----:B------:R-:W-:-:S03]  /*1d00*/  ISETP.GT.AND P3, PT, R10, RZ, P1 ;  /* 0x000000ff0a00720c */ /* 0x000fc60000f64270 */
[----:B------:R-:W-:-:S05]  /*1d10*/  FFMA R11, R28, R0, R11 ;  /* 0x000000001c0b7223 */ /* 0x000fca000000000b */
[----:B------:R-:W-:-:S05]  /*1d20*/  F2FP.BF16.F32.PACK_AB R11, RZ, R11 ;  /* 0x0000000bff0b723e */ /* 0x000fca00000010ff */
[----:B------:R0:W-:Y:S01]  /*1d30*/  @P2 STG.E.U16 desc[UR12][R6.64+0x10], R11 ;  /* 0x0000100b06002986 */ /* 0x0001e2000c10150c */
[----:B------:R-:W-:Y:S05]  /*1d40*/  @!P3 BRA `(.L_x_36) ;  /* 0x000000000004b947 */ /* 0x000fea0003800000 */
[----:B------:R4:W5:Y:S02]  /*1d50*/  LDG.E.LTC128B.U16 R14, desc[UR12][R4.64+0x12] ;  /* 0x0000120c040e7981 */ /* 0x000964000c1e1520 */
.L_x_36:
[----:B------:R-:W-:Y:S05]  /*1d60*/  BSYNC B0 ;  /* 0x0000000000007941 */ /* 0x000fea0003800000 */
.L_x_35:
[----:B0----5:R-:W-:Y:S01]  /*1d70*/  IMAD.U32 R11, R14, 0x10000, RZ ;  /* 0x000100000e0b7824 */ /* 0x021fe200078e00ff */
[----:B------:R-:W-:Y:S01]  /*1d80*/  ISETP.GT.AND P0, PT, R10, 0x8, P0 ;  /* 0x000000080a00780c */ /* 0x000fe20000704270 */
[----:B------:R-:W-:Y:S02]  /*1d90*/  BSSY B0, `(.L_x_37) ;  /* 0x0000007000007945 */ /* 0x000fe40003800000 */
[----:B------:R-:W-:-:S04]  /*1da0*/  FMUL R12, R11, R2 ;  /* 0x000000020b0c7220 */ /* 0x000fc80000400000 */
[----:B------:R-:W-:-:S05]  /*1db0*/  FFMA R12, R29, R0, R12 ;  /* 0x000000001d0c7223 */ /* 0x000fca000000000c */
[----:B------:R-:W-:-:S05]  /*1dc0*/  F2FP.BF16.F32.PACK_AB R12, RZ, R12 ;  /* 0x0000000cff0c723e */ /* 0x000fca00000010ff */
[----:B------:R0:W-:Y:S01]  /*1dd0*/  @P3 STG.E.U16 desc[UR12][R6.64+0x12], R12 ;  /* 0x0000120c06003986 */ /* 0x0001e2000c10150c */
[----:B------:R-:W-:Y:S05]  /*1de0*/  @!P0 BRA `(.L_x_38) ;  /* 0x0000000000048947 */ /* 0x000fea0003800000 */
[----:B------:R0:W5:Y:S02]  /*1df0*/  LDG.E.LTC128B.U16 R14, desc[UR12][R8.64+0x10] ;  /* 0x0000100c080e7981 */ /* 0x000164000c1e1520 */
.L_x_38:
[----:B------:R-:W-:Y:S05]  /*1e00*/  BSYNC B0 ;  /* 0x0000000000007941 */ /* 0x000fea0003800000 */
.L_x_37:
[----:B-----5:R-:W-:Y:S01]  /*1e10*/  IMAD.U32 R11, R14, 0x10000, RZ ;  /* 0x000100000e0b7824 */ /* 0x020fe200078e00ff */
[----:B------:R-:W-:Y:S01]  /*1e20*/  ISETP.GT.AND P1, PT, R10, 0x8, P1 ;  /* 0x000000080a00780c */ /* 0x000fe20000f24270 */
[----:B0-----:R-:W-:Y:S01]  /*1e30*/  @P0 IMAD.MOV.U32 R12, RZ, RZ, R16 ;  /* 0x000000ffff0c0224 */ /* 0x001fe200078e0010 */
[----:B------:R-:W-:Y:S01]  /*1e40*/  BSSY B0, `(.L_x_39) ;  /* 0x0000008000007945 */ /* 0x000fe20003800000 */
[----:B------:R-:W-:Y:S01]  /*1e50*/  FMUL R11, R11, R2 ;  /* 0x000000020b0b7220 */ /* 0x000fe20000400000 */
[----:B------:R-:W-:-:S03]  /*1e60*/  @P0 IMAD.MOV.U32 R13, RZ, RZ, R17 ;  /* 0x000000ffff0d0224 */ /* 0x000fc600078e0011 */
[----:B------:R-:W-:-:S05]  /*1e70*/  FFMA R11, R30, R0, R11 ;  /* 0x000000001e0b7223 */ /* 0x000fca000000000b */
[----:B------:R-:W-:-:S05]  /*1e80*/  F2FP.BF16.F32.PACK_AB R11, RZ, R11 ;  /* 0x0000000bff0b723e */ /* 0x000fca00000010ff */
[----:B------:R0:W-:Y:S01]  /*1e90*/  @P0 STG.E.U16 desc[UR12][R12.64+0x10], R11 ;  /* 0x0000100b0c000986 */ /* 0x0001e2000c10150c */
[----:B------:R-:W-:Y:S05]  /*1ea0*/  @!P1 BRA `(.L_x_40) ;  /* 0x0000000000049947 */ /* 0x000fea0003800000 */
[----:B------:R0:W5:Y:S02]  /*1eb0*/  LDG.E.LTC128B.U16 R14, desc[UR12][R8.64+0x12] ;  /* 0x0000120c080e7981 */ /* 0x000164000c1e1520 */
.L_x_40:
[----:B------:R-:W-:Y:S05]  /*1ec0*/  BSYNC B0 ;  /* 0x0000000000007941 */ /* 0x000fea0003800000 */
.L_x_39:
[----:B0----5:R-:W-:Y:S01]  /*1ed0*/  IMAD.U32 R11, R14, 0x10000, RZ ;  /* 0x000100000e0b7824 */ /* 0x021fe200078e00ff */
[----:B------:R-:W-:Y:S01]  /*1ee0*/  ISETP.GT.AND P0, PT, R3, 0x10, PT ;  /* 0x000000100300780c */ /* 0x000fe20003f04270 */
[----:B------:R-:W-:Y:S01]  /*1ef0*/  @P1 IMAD.MOV.U32 R13, RZ, RZ, R17 ;  /* 0x000000ffff0d1224 */ /* 0x000fe200078e0011 */
        /* <DEDUP_REMOVED lines=10> */
.L_x_42:
[----:B------:R-:W-:Y:S05]  /*1fa0*/  BSYNC B0 ;  /* 0x0000000000007941 */ /* 0x000fea0003800000 */
.L_x_41:
        /* <DEDUP_REMOVED lines=10> */
.L_x_44:
[----:B------:R-:W-:Y:S05]  /*2050*/  BSYNC B0 ;  /* 0x0000000000007941 */ /* 0x000fea0003800000 */
.L_x_43:
        /* <DEDUP_REMOVED lines=9> */
.L_x_46:
[----:B------:R-:W-:Y:S05]  /*20f0*/  BSYNC B0 ;  /* 0x0000000000007941 */ /* 0x000fea0003800000 */
.L_x_45:
        /* <DEDUP_REMOVED lines=11> */
.L_x_48:
[----:B------:R-:W-:Y:S05]  /*21b0*/  BSYNC B0 ;  /* 0x0000000000007941 */ /* 0x000fea0003800000 */
.L_x_47:
        /* <DEDUP_REMOVED lines=13> */
.L_x_50:
[----:B------:R-:W-:Y:S05]  /*2290*/  BSYNC B0 ;  /* 0x0000000000007941 */ /* 0x000fea0003800000 */
.L_x_49:
        /* <DEDUP_REMOVED lines=10> */
.L_x_52:
[----:B------:R-:W-:Y:S05]  /*2340*/  BSYNC B0 ;  /* 0x0000000000007941 */ /* 0x000fea0003800000 */
.L_x_51:
        /* <DEDUP_REMOVED lines=9> */
.L_x_54:
[----:B------:R-:W-:Y:S05]  /*23e0*/  BSYNC B0 ;  /* 0x0000000000007941 */ /* 0x000fea0003800000 */
.L_x_53:
        /* <DEDUP_REMOVED lines=11> */
.L_x_56:
[----:B------:R-:W-:Y:S05]  /*24a0*/  BSYNC B0 ;  /* 0x0000000000007941 */ /* 0x000fea0003800000 */
.L_x_55:
        /* <DEDUP_REMOVED lines=13> */
.L_x_58:
[----:B------:R-:W-:Y:S05]  /*2580*/  BSYNC B0 ;  /* 0x0000000000007941 */ /* 0x000fea0003800000 */
.L_x_57:
        /* <DEDUP_REMOVED lines=10> */
.L_x_60:
[----:B------:R-:W-:Y:S05]  /*2630*/  BSYNC B0 ;  /* 0x0000000000007941 */ /* 0x000fea0003800000 */
.L_x_59:
        /* <DEDUP_REMOVED lines=9> */
.L_x_62:
[----:B------:R-:W-:Y:S05]  /*26d0*/  BSYNC B0 ;  /* 0x0000000000007941 */ /* 0x000fea0003800000 */
.L_x_61:
        /* <DEDUP_REMOVED lines=11> */
.L_x_64:
[----:B------:R-:W-:Y:S05]  /*2790*/  BSYNC B0 ;  /* 0x0000000000007941 */ /* 0x000fea0003800000 */
.L_x_63:
        /* <DEDUP_REMOVED lines=13> */
.L_x_66:
[----:B------:R-:W-:Y:S05]  /*2870*/  BSYNC B0 ;  /* 0x0000000000007941 */ /* 0x000fea0003800000 */
.L_x_65:
        /* <DEDUP_REMOVED lines=10> */
.L_x_68:
[----:B------:R-:W-:Y:S05]  /*2920*/  BSYNC B0 ;  /* 0x0000000000007941 */ /* 0x000fea0003800000 */
.L_x_67:
        /* <DEDUP_REMOVED lines=9> */
.L_x_70:
[----:B------:R-:W-:Y:S05]  /*29c0*/  BSYNC B0 ;  /* 0x0000000000007941 */ /* 0x000fea0003800000 */
.L_x_69:
        /* <DEDUP_REMOVED lines=11> */
.L_x_72:
[----:B------:R-:W-:Y:S05]  /*2a80*/  BSYNC B0 ;  /* 0x0000000000007941 */ /* 0x000fea0003800000 */
.L_x_71:
        /* <DEDUP_REMOVED lines=13> */
.L_x_74:
[----:B------:R-:W-:Y:S05]  /*2b60*/  BSYNC B0 ;  /* 0x0000000000007941 */ /* 0x000fea0003800000 */
.L_x_73:
        /* <DEDUP_REMOVED lines=10> */
.L_x_76:
[----:B------:R-:W-:Y:S05]  /*2c10*/  BSYNC B0 ;  /* 0x0000000000007941 */ /* 0x000fea0003800000 */
.L_x_75:
        /* <DEDUP_REMOVED lines=9> */
.L_x_78:
[----:B------:R-:W-:Y:S05]  /*2cb0*/  BSYNC B0 ;  /* 0x0000000000007941 */ /* 0x000fea0003800000 */
.L_x_77:
        /* <DEDUP_REMOVED lines=11> */
.L_x_80:
[----:B------:R-:W-:Y:S05]  /*2d70*/  BSYNC B0 ;  /* 0x0000000000007941 */ /* 0x000fea0003800000 */
.L_x_79:
        /* <DEDUP_REMOVED lines=13> */
.L_x_82:
[----:B------:R-:W-:Y:S05]  /*2e50*/  BSYNC B0 ;  /* 0x0000000000007941 */ /* 0x000fea0003800000 */
.L_x_81:
        /* <DEDUP_REMOVED lines=10> */
.L_x_84:
[----:B------:R-:W-:Y:S05]  /*2f00*/  BSYNC B0 ;  /* 0x0000000000007941 */ /* 0x000fea0003800000 */
.L_x_83:
        /* <DEDUP_REMOVED lines=9> */
.L_x_86:
[----:B------:R-:W-:Y:S05]  /*2fa0*/  BSYNC B0 ;  /* 0x0000000000007941 */ /* 0x000fea0003800000 */
.L_x_85:
        /* <DEDUP_REMOVED lines=11> */
.L_x_88:
[----:B------:R-:W-:Y:S05]  /*3060*/  BSYNC B0 ;  /* 0x0000000000007941 */ /* 0x000fea0003800000 */
.L_x_87:
        /* <DEDUP_REMOVED lines=13> */
.L_x_90:
[----:B------:R-:W-:Y:S05]  /*3140*/  BSYNC B0 ;  /* 0x0000000000007941 */ /* 0x000fea0003800000 */
.L_x_89:
        /* <DEDUP_REMOVED lines=10> */
.L_x_92:
[----:B------:R-:W-:Y:S05]  /*31f0*/  BSYNC B0 ;  /* 0x0000000000007941 */ /* 0x000fea0003800000 */
.L_x_91:
        /* <DEDUP_REMOVED lines=9> */
.L_x_94:
[----:B------:R-:W-:Y:S05]  /*3290*/  BSYNC B0 ;  /* 0x0000000000007941 */ /* 0x000fea0003800000 */
.L_x_93:
        /* <DEDUP_REMOVED lines=11> */
.L_x_96:
[----:B------:R-:W-:Y:S05]  /*3350*/  BSYNC B0 ;  /* 0x0000000000007941 */ /* 0x000fea0003800000 */
.L_x_95:
        /* <DEDUP_REMOVED lines=13> */
.L_x_98:
[----:B------:R-:W-:Y:S05]  /*3430*/  BSYNC B0 ;  /* 0x0000000000007941 */ /* 0x000fea0003800000 */
.L_x_97:
        /* <DEDUP_REMOVED lines=10> */
.L_x_100:
[----:B------:R-:W-:Y:S05]  /*34e0*/  BSYNC B0 ;  /* 0x0000000000007941 */ /* 0x000fea0003800000 */
.L_x_99:
        /* <DEDUP_REMOVED lines=9> */
.L_x_102:
[----:B------:R-:W-:Y:S05]  /*3580*/  BSYNC B0 ;  /* 0x0000000000007941 */ /* 0x000fea0003800000 */
.L_x_101:
        /* <DEDUP_REMOVED lines=11> */
.L_x_104:
[----:B------:R-:W-:Y:S05]  /*3640*/  BSYNC B0 ;  /* 0x0000000000007941 */ /* 0x000fea0003800000 */
.L_x_103:
        /* <DEDUP_REMOVED lines=13> */
.L_x_106:
[----:B------:R-:W-:Y:S05]  /*3720*/  BSYNC B0 ;  /* 0x0000000000007941 */ /* 0x000fea0003800000 */
.L_x_105:
        /* <DEDUP_REMOVED lines=10> */
.L_x_108:
[----:B------:R-:W-:Y:S05]  /*37d0*/  BSYNC B0 ;  /* 0x0000000000007941 */ /* 0x000fea0003800000 */
.L_x_107:
        /* <DEDUP_REMOVED lines=9> */
.L_x_110:
[----:B------:R-:W-:Y:S05]  /*3870*/  BSYNC B0 ;  /* 0x0000000000007941 */ /* 0x000fea0003800000 */
.L_x_109:
        /* <DEDUP_REMOVED lines=11> */
.L_x_112:
[----:B------:R-:W-:Y:S05]  /*3930*/  BSYNC B0 ;  /* 0x0000000000007941 */ /* 0x000fea0003800000 */
.L_x_111:
        /* <DEDUP_REMOVED lines=13> */
.L_x_114:
[----:B------:R-:W-:Y:S05]  /*3a10*/  BSYNC B0 ;  /* 0x0000000000007941 */ /* 0x000fea0003800000 */
.L_x_113:
        /* <DEDUP_REMOVED lines=10> */
.L_x_116:
[----:B------:R-:W-:Y:S05]  /*3ac0*/  BSYNC B0 ;  /* 0x0000000000007941 */ /* 0x000fea0003800000 */
.L_x_115:
        /* <DEDUP_REMOVED lines=9> */
.L_x_118:
[----:B------:R-:W-:Y:S05]  /*3b60*/  BSYNC B0 ;  /* 0x0000000000007941 */ /* 0x000fea0003800000 */
.L_x_117:
        /* <DEDUP_REMOVED lines=11> */
.L_x_120:
[----:B------:R-:W-:Y:S05]  /*3c20*/  BSYNC B0 ;  /* 0x0000000000007941 */ /* 0x000fea0003800000 */
.L_x_119:
        /* <DEDUP_REMOVED lines=13> */
.L_x_122:
[----:B------:R-:W-:Y:S05]  /*3d00*/  BSYNC B0 ;  /* 0x0000000000007941 */ /* 0x000fea0003800000 */
.L_x_121:
        /* <DEDUP_REMOVED lines=10> */
.L_x_124:
[----:B------:R-:W-:Y:S05]  /*3db0*/  BSYNC B0 ;  /* 0x0000000000007941 */ /* 0x000fea0003800000 */
.L_x_123:
        /* <DEDUP_REMOVED lines=9> */
.L_x_126:
[----:B------:R-:W-:Y:S05]  /*3e50*/  BSYNC B0 ;  /* 0x0000000000007941 */ /* 0x000fea0003800000 */
.L_x_125:
        /* <DEDUP_REMOVED lines=11> */
.L_x_128:
[----:B------:R-:W-:Y:S05]  /*3f10*/  BSYNC B0 ;  /* 0x0000000000007941 */ /* 0x000fea0003800000 */
.L_x_127:
        /* <DEDUP_REMOVED lines=13> */
.L_x_130:
[----:B------:R-:W-:Y:S05]  /*3ff0*/  BSYNC B0 ;  /* 0x0000000000007941 */ /* 0x000fea0003800000 */
.L_x_129:
        /* <DEDUP_REMOVED lines=10> */
.L_x_132:
[----:B------:R-:W-:Y:S05]  /*40a0*/  BSYNC B0 ;  /* 0x0000000000007941 */ /* 0x000fea0003800000 */
.L_x_131:
        /* <DEDUP_REMOVED lines=9> */
.L_x_134:
[----:B------:R-:W-:Y:S05]  /*4140*/  BSYNC B0 ;  /* 0x0000000000007941 */ /* 0x000fea0003800000 */
.L_x_133:
        /* <DEDUP_REMOVED lines=11> */
.L_x_136:
[----:B------:R-:W-:Y:S05]  /*4200*/  BSYNC B0 ;  /* 0x0000000000007941 */ /* 0x000fea0003800000 */
.L_x_135:
        /* <DEDUP_REMOVED lines=13> */
.L_x_138:
[----:B------:R-:W-:Y:S05]  /*42e0*/  BSYNC B0 ;  /* 0x0000000000007941 */ /* 0x000fea0003800000 */
.L_x_137:
        /* <DEDUP_REMOVED lines=10> */
.L_x_140:
[----:B------:R-:W-:Y:S05]  /*4390*/  BSYNC B0 ;  /* 0x0000000000007941 */ /* 0x000fea0003800000 */
.L_x_139:
        /* <DEDUP_REMOVED lines=9> */
.L_x_142:
[----:B------:R-:W-:Y:S05]  /*4430*/  BSYNC B0 ;  /* 0x0000000000007941 */ /* 0x000fea0003800000 */
.L_x_141:
        /* <DEDUP_REMOVED lines=11> */
.L_x_144:
[----:B------:R-:W-:Y:S05]  /*44f0*/  BSYNC B0 ;  /* 0x0000000000007941 */ /* 0x000fea0003800000 */
.L_x_143:
        /* <DEDUP_REMOVED lines=13> */
.L_x_146:
[----:B------:R-:W-:Y:S05]  /*45d0*/  BSYNC B0 ;  /* 0x0000000000007941 */ /* 0x000fea0003800000 */
.L_x_145:
        /* <DEDUP_REMOVED lines=10> */
.L_x_148:
[----:B------:R-:W-:Y:S05]  /*4680*/  BSYNC B0 ;  /* 0x0000000000007941 */ /* 0x000fea0003800000 */
.L_x_147:
[----:B-----5:R-:W-:Y:S01]  /*4690*/  IMAD.U32 R3, R14, 0x10000, RZ ;  /* 0x000100000e037824 */ /* 0x020fe200078e00ff */
[----:B------:R-:W-:Y:S01]  /*46a0*/  ISETP.GT.AND P0, PT, R10, 0x8, P0 ;  /* 0x000000080a00780c */ /* 0x000fe20000704270 */
[----:B------:R-:W-:Y:S02]  /*46b0*/  BSSY B0, `(.L_x_149) ;  /* 0x0000007000007945 */ /* 0x000fe40003800000 */
[----:B01-34-:R-:W-:-:S04]  /*46c0*/  FMUL R4, R3, R2 ;  /* 0x0000000203047220 */ /* 0x01bfc80000400000 */
[----:B------:R-:W-:-:S05]  /*46d0*/  FFMA R4, R85, R0, R4 ;  /* 0x0000000055047223 */ /* 0x000fca0000000004 */
[----:B------:R-:W-:-:S05]  /*46e0*/  F2FP.BF16.F32.PACK_AB R4, RZ, R4 ;  /* 0x00000004ff04723e */ /* 0x000fca00000010ff */
[----:B------:R0:W-:Y:S01]  /*46f0*/  @P3 STG.E.U16 desc[UR12][R6.64+0xf2], R4 ;  /* 0x0000f20406003986 */ /* 0x0001e2000c10150c */
[----:B------:R-:W-:Y:S05]  /*4700*/  @!P0 BRA `(.L_x_150) ;  /* 0x0000000000048947 */ /* 0x000fea0003800000 */
[----:B------:R1:W5:Y:S02]  /*4710*/  LDG.E.LTC128B.U16 R14, desc[UR12][R8.64+0xf0] ;  /* 0x0000f00c080e7981 */ /* 0x000364000c1e1520 */
.L_x_150:
[----:B------:R-:W-:Y:S05]  /*4720*/  BSYNC B0 ;  /* 0x0000000000007941 */ /* 0x000fea0003800000 */
.L_x_149:
        /* <DEDUP_REMOVED lines=11> */
.L_x_152:
[----:B------:R-:W-:Y:S05]  /*47e0*/  BSYNC B0 ;  /* 0x0000000000007941 */ /* 0x000fea0003800000 */
.L_x_151:
[----:B0----5:R-:W-:-:S04]  /*47f0*/  IMAD.U32 R3, R14, 0x10000, RZ ;  /* 0x000100000e037824 */ /* 0x021fc800078e00ff */
[----:B------:R-:W-:-:S04]  /*4800*/  FMUL R2, R3, R2 ;  /* 0x0000000203027220 */ /* 0x000fc80000400000 */
[----:B------:R-:W-:Y:S01]  /*4810*/  FFMA R2, R87, R0, R2 ;  /* 0x0000000057027223 */ /* 0x000fe20000000002 */
[----:B------:R-:W-:Y:S06]  /*4820*/  @!P1 EXIT ;  /* 0x000000000000994d */ /* 0x000fec0003800000 */
[----:B------:R-:W-:-:S05]  /*4830*/  F2FP.BF16.F32.PACK_AB R2, RZ, R2 ;  /* 0x00000002ff02723e */ /* 0x000fca00000010ff */
[----:B------:R-:W-:Y:S01]  /*4840*/  STG.E.U16 desc[UR12][R16.64+0xf2], R2 ;  /* 0x0000f20210007986 */ /* 0x000fe2000c10150c */
[----:B------:R-:W-:Y:S05]  /*4850*/  EXIT ;  /* 0x000000000000794d */ /* 0x000fea0003800000 */
.L_x_28:
[----:B------:R-:W-:Y:S01]  /*4860*/  ISETP.GT.AND P3, PT, R3, 0x1, PT ;  /* 0x000000010300780c */ /* 0x000fe20003f64270 */
[----:B------:R-:W-:Y:S01]  /*4870*/  ULDC.64 UR4, c[0x0][0x650] ;  /* 0x0001940000047ab9 */ /* 0x000fe20000000a00 */
[-C--:B--2---:R-:W-:Y:S01]  /*4880*/  FMUL R24, R24, R0.reuse ;  /* 0x0000000018187220 */ /* 0x084fe20000400000 */
[-C--:B------:R-:W-:Y:S01]  /*4890*/  FMUL R25, R25, R0.reuse ;  /* 0x0000000019197220 */ /* 0x080fe20000400000 */
[----:B------:R-:W-:Y:S01]  /*48a0*/  ISETP.GT.AND P4, PT, R10, RZ, P3 ;  /* 0x000000ff0a00720c */ /* 0x000fe20001f84270 */
[-C--:B------:R-:W-:Y:S01]  /*48b0*/  FMUL R26, R26, R0.reuse ;  /* 0x000000001a1a7220 */ /* 0x080fe20000400000 */
[----:B------:R-:W-:Y:S01]  /*48c0*/  LEA R4, P1, R12, UR4, 0x1 ;  /* 0x000000040c047c11 */ /* 0x000fe2000f8208ff */
[----:B------:R-:W-:Y:S01]  /*48d0*/  FMUL R27, R27, R0 ;  /* 0x000000001b1b7220 */ /* 0x000fe20000400000 */
[----:B------:R-:W-:Y:S01]  /*48e0*/  F2FP.BF16.F32.PACK_AB R24, RZ, R24 ;  /* 0x00000018ff18723e */ /* 0x000fe200000010ff */
[-C--:B------:R-:W-:Y:S01]  /*48f0*/  FMUL R28, R28, R0.reuse ;  /* 0x000000001c1c7220 */ /* 0x080fe20000400000 */
[----:B------:R-:W-:Y:S01]  /*4900*/  LEA.HI.X R5, R12, UR5, R7, 0x1, P1 ;  /* 0x000000050c057c11 */ /* 0x000fe200088f0c07 */
[-C--:B------:R-:W-:Y:S01]  /*4910*/  FMUL R29, R29, R0.reuse ;  /* 0x000000001d1d7220 */ /* 0x080fe20000400000 */
[----:B------:R-:W-:Y:S01]  /*4920*/  F2FP.BF16.F32.PACK_AB R25, RZ, R25 ;  /* 0x00000019ff19723e */ /* 0x000fe200000010ff */
[-C--:B------:R-:W-:Y:S01]  /*4930*/  FMUL R30, R30, R0.reuse ;  /* 0x000000001e1e7220 */ /* 0x080fe20000400000 */
[----:B------:R-:W-:Y:S01]  /*4940*/  ISETP.GT.AND P3, PT, R10, 0x8, P3 ;  /* 0x000000080a00780c */ /* 0x000fe20001f64270 */
[----:B------:R-:W-:Y:S01]  /*4950*/  @P2 STG.E.U16 desc[UR12][R4.64], R24 ;  /* 0x0000001804002986 */ /* 0x000fe2000c10150c */
[----:B------:R-:W-:Y:S01]  /*4960*/  SHF.L.U64.HI R11, R16, 0x1, R11 ;  /* 0x00000001100b7819 */ /* 0x000fe2000001020b */
[----:B------:R-:W-:Y:S01]  /*4970*/  FMUL R31, R31, R0 ;  /* 0x000000001f1f7220 */ /* 0x000fe20000400000 */
[----:B------:R-:W-:Y:S01]  /*4980*/  ISETP.GT.AND P2, PT, R10, 0x8, P0 ;  /* 0x000000080a00780c */ /* 0x000fe20000744270 */
[----:B------:R-:W-:Y:S01]  /*4990*/  @P4 STG.E.U16 desc[UR12][R4.64+0x2], R25 ;  /* 0x0000021904004986 */ /* 0x000fe2000c10150c */
[----:B------:R-:W-:Y:S01]  /*49a0*/  LEA R16, P4, R16, R4, 0x1 ;  /* 0x0000000410107211 */ /* 0x000fe200078808ff */
[-C--:B------:R-:W-:Y:S01]  /*49b0*/  FMUL R32, R32, R0.reuse ;  /* 0x0000000020207220 */ /* 0x080fe20000400000 */
[----:B------:R-:W-:Y:S01]  /*49c0*/  ISETP.GT.AND P1, PT, R3, 0x8, PT ;  /* 0x000000080300780c */ /* 0x000fe20003f24270 */
[-C--:B------:R-:W-:Y:S01]  /*49d0*/  FMUL R33, R33, R0.reuse ;  /* 0x0000000021217220 */ /* 0x080fe20000400000 */
[----:B------:R-:W-:Y:S01]  /*49e0*/  ISETP.GT.AND P0, PT, R3, 0x9, PT ;  /* 0x000000090300780c */ /* 0x000fe20003f04270 */
[----:B------:R-:W-:Y:S01]  /*49f0*/  IMAD.X R17, R11, 0x1, R5, P4 ;  /* 0x000000010b117824 */ /* 0x000fe200020e0605 */
[C---:B------:R-:W-:Y:S01]  /*4a00*/  ISETP.GT.AND P5, PT, R10.reuse, RZ, P1 ;  /* 0x000000ff0a00720c */ /* 0x040fe20000fa4270 */
[--C-:B------:R-:W-:Y:S01]  /*4a10*/  @P3 IMAD.MOV.U32 R6, RZ, RZ, R16.reuse ;  /* 0x000000ffff063224 */ /* 0x100fe200078e0010 */
[C---:B------:R-:W-:Y:S01]  /*4a20*/  ISETP.GT.AND P4, PT, R10.reuse, RZ, P0 ;  /* 0x000000ff0a00720c */ /* 0x040fe20000784270 */
[--C-:B------:R-:W-:Y:S01]  /*4a30*/  @P3 IMAD.MOV.U32 R7, RZ, RZ, R17.reuse ;  /* 0x000000ffff073224 */ /* 0x100fe200078e0011 */
[----:B------:R-:W-:Y:S01]  /*4a40*/  ISETP.GT.AND P1, PT, R10, 0x8, P1 ;  /* 0x000000080a00780c */ /* 0x000fe20000f24270 */
[----:B------:R-:W-:Y:S01]  /*4a50*/  FMUL R34, R34, R0 ;  /* 0x0000000022227220 */ /* 0x000fe20000400000 */
[----:B------:R-:W-:Y:S01]  /*4a60*/  F2FP.BF16.F32.PACK_AB R26, RZ, R26 ;  /* 0x0000001aff1a723e */ /* 0x000fe200000010ff */
[-C--:B------:R-:W-:Y:S01]  /*4a70*/  FMUL R35, R35, R0.reuse ;  /* 0x0000000023237220 */ /* 0x080fe20000400000 */
[----:B------:R-:W-:Y:S01]  /*4a80*/  F2FP.BF16.F32.PACK_AB R27, RZ, R27 ;  /* 0x0000001bff1b723e */ /* 0x000fe200000010ff */
[----:B------:R-:W-:Y:S01]  /*4a90*/  FMUL R36, R36, R0 ;  /* 0x0000000024247220 */ /* 0x000fe20000400000 */
[----:B------:R-:W-:Y:S01]  /*4aa0*/  F2FP.BF16.F32.PACK_AB R28, RZ, R28 ;  /* 0x0000001cff1c723e */ /* 0x000fe200000010ff */
[----:B------:R-:W-:Y:S01]  /*4ab0*/  @P2 STG.E.U16 desc[UR12][R16.64], R26 ;  /* 0x0000001a10002986 */ /* 0x000fe2000c10150c */
[----:B------:R-:W-:Y:S01]  /*4ac0*/  F2FP.BF16.F32.PACK_AB R29, RZ, R29 ;  /* 0x0000001dff1d723e */ /* 0x000fe200000010ff */
[-C--:B------:R-:W-:Y:S01]  /*4ad0*/  FMUL R37, R37, R0.reuse ;  /* 0x0000000025257220 */ /* 0x080fe20000400000 */
[----:B------:R-:W-:Y:S01]  /*4ae0*/  ISETP.GT.AND P2, PT, R10, 0x8, P0 ;  /* 0x000000080a00780c */ /* 0x000fe20000744270 */
[----:B------:R0:W-:Y:S01]  /*4af0*/  @P3 STG.E.U16 desc[UR12][R6.64+0x2], R27 ;  /* 0x0000021b06003986 */ /* 0x0001e2000c10150c */
[C---:B------:R-:W-:Y:S01]  /*4b00*/  ISETP.GT.AND P3, PT, R3.reuse, 0x10, PT ;  /* 0x000000100300780c */ /* 0x040fe20003f64270 */
[----:B------:R-:W-:Y:S01]  /*4b10*/  FMUL R38, R38, R0 ;  /* 0x0000000026267220 */ /* 0x000fe20000400000 */
[----:B------:R-:W-:Y:S01]  /*4b20*/  F2FP.BF16.F32.PACK_AB R30, RZ, R30 ;  /* 0x0000001eff1e723e */ /* 0x000fe200000010ff */
[----:B------:R-:W-:Y:S01]  /*4b30*/  @P5 STG.E.U16 desc[UR12][R4.64+0x10], R28 ;  /* 0x0000101c04005986 */ /* 0x000fe2000c10150c */
[----:B------:R-:W-:Y:S01]  /*4b40*/  ISETP.GT.AND P0, PT, R3, 0x11, PT ;  /* 0x000000110300780c */ /* 0x000fe20003f04270 */
[-C--:B------:R-:W-:Y:S01]  /*4b50*/  FMUL R39, R39, R0.reuse ;  /* 0x0000000027277220 */ /* 0x080fe20000400000 */
[----:B------:R-:W-:Y:S01]  /*4b60*/  F2FP.BF16.F32.PACK_AB R31, RZ, R31 ;  /* 0x0000001fff1f723e */ /* 0x000fe200000010ff */
[----:B------:R-:W-:Y:S01]  /*4b70*/  @P4 STG.E.U16 desc[UR12][R4.64+0x12], R29 ;  /* 0x0000121d04004986 */ /* 0x000fe2000c10150c */
[----:B------:R-:W-:Y:S01]  /*4b80*/  ISETP.GT.AND P4, PT, R10, RZ, P3 ;  /* 0x000000ff0a00720c */ /* 0x000fe20001f84270 */
[----:B------:R-:W-:Y:S01]  /*4b90*/  FMUL R40, R40, R0 ;  /* 0x0000000028287220 */ /* 0x000fe20000400000 */
[C---:B------:R-:W-:Y:S01]  /*4ba0*/  ISETP.GT.AND P3, PT, R10.reuse, 0x8, P3 ;  /* 0x000000080a00780c */ /* 0x040fe20001f64270 */
[--C-:B0-----:R-:W-:Y:S01]  /*4bb0*/  @P1 IMAD.MOV.U32 R6, RZ, RZ, R16.reuse ;  /* 0x000000ffff061224 */ /* 0x101fe200078e0010 */
[----:B------:R-:W-:Y:S01]  /*4bc0*/  ISETP.GT.AND P5, PT, R10, RZ, P0 ;  /* 0x000000ff0a00720c */ /* 0x000fe200007a4270 */
[--C-:B------:R-:W-:Y:S01]  /*4bd0*/  @P1 IMAD.MOV.U32 R7, RZ, RZ, R17.reuse ;  /* 0x000000ffff071224 */ /* 0x100fe200078e0011 */
[----:B------:R-:W-:Y:S01]  /*4be0*/  F2FP.BF16.F32.PACK_AB R32, RZ, R32 ;  /* 0x00000020ff20723e */ /* 0x000fe200000010ff */
[-C--:B------:R-:W-:Y:S01]  /*4bf0*/  FMUL R41, R41, R0.reuse ;  /* 0x0000000029297220 */ /* 0x080fe20000400000 */
[----:B------:R-:W-:Y:S01]  /*4c00*/  F2FP.BF16.F32.PACK_AB R33, RZ, R33 ;  /* 0x00000021ff21723e */ /* 0x000fe200000010ff */
[-C--:B------:R-:W-:Y:S01]  /*4c10*/  FMUL R42, R42, R0.reuse ;  /* 0x000000002a2a7220 */ /* 0x080fe20000400000 */
[----:B------:R0:W-:Y:S01]  /*4c20*/  @P1 STG.E.U16 desc[UR12][R6.64+0x10], R30 ;  /* 0x0000101e06001986 */ /* 0x0001e2000c10150c */
[----:B------:R-:W-:Y:S01]  /*4c30*/  ISETP.GT.AND P1, PT, R10, 0x8, P0 ;  /* 0x000000080a00780c */ /* 0x000fe20000724270 */
[----:B------:R-:W-:Y:S01]  /*4c40*/  FMUL R43, R43, R0 ;  /* 0x000000002b2b7220 */ /* 0x000fe20000400000 */
[----:B------:R-:W-:Y:S01]  /*4c50*/  F2FP.BF16.F32.PACK_AB R34, RZ, R34 ;  /* 0x00000022ff22723e */ /* 0x000fe200000010ff */
[-C--:B------:R-:W-:Y:S01]  /*4c60*/  FMUL R44, R44, R0.reuse ;  /* 0x000000002c2c7220 */ /* 0x080fe20000400000 */
[----:B------:R-:W-:Y:S01]  /*4c70*/  F2FP.BF16.F32.PACK_AB R35, RZ, R35 ;  /* 0x00000023ff23723e */ /* 0x000fe200000010ff */
[-C--:B------:R-:W-:Y:S01]  /*4c80*/  FMUL R45, R45, R0.reuse ;  /* 0x000000002d2d7220 */ /* 0x080fe20000400000 */
[----:B------:R-:W-:Y:S01]  /*4c90*/  ISETP.GT.AND P0, PT, R3, 0x19, PT ;  /* 0x000000190300780c */ /* 0x000fe20003f04270 */
[----:B------:R-:W-:Y:S01]  /*4ca0*/  FMUL R46, R46, R0 ;  /* 0x000000002e2e7220 */ /* 0x000fe20000400000 */
[----:B------:R-:W-:Y:S01]  /*4cb0*/  F2FP.BF16.F32.PACK_AB R36, RZ, R36 ;  /* 0x00000024ff24723e */ /* 0x000fe200000010ff */
[----:B------:R-:W-:Y:S01]  /*4cc0*/  FMUL R47, R47, R0 ;  /* 0x000000002f2f7220 */ /* 0x000fe20000400000 */
[----:B------:R-:W-:Y:S01]  /*4cd0*/  F2FP.BF16.F32.PACK_AB R37, RZ, R37 ;  /* 0x00000025ff25723e */ /* 0x000fe200000010ff */
[--C-:B0-----:R-:W-:Y:S01]  /*4ce0*/  @P2 IMAD.MOV.U32 R6, RZ, RZ, R16.reuse ;  /* 0x000000ffff062224 */ /* 0x101fe200078e0010 */
[----:B------:R-:W-:Y:S01]  /*4cf0*/  F2FP.BF16.F32.PACK_AB R38, RZ, R38 ;  /* 0x00000026ff26723e */ /* 0x000fe200000010ff */
[--C-:B------:R-:W-:Y:S01]  /*4d00*/  @P2 IMAD.MOV.U32 R7, RZ, RZ, R17.reuse ;  /* 0x000000ffff072224 */ /* 0x100fe200078e0011 */
[----:B------:R-:W-:Y:S01]  /*4d10*/  F2FP.BF16.F32.PACK_AB R39, RZ, R39 ;  /* 0x00000027ff27723e */ /* 0x000fe200000010ff */
[----:B------:R-:W-:Y:S01]  /*4d20*/  FMUL R48, R48, R0 ;  /* 0x0000000030307220 */ /* 0x000fe20000400000 */
[----:B------:R-:W-:Y:S01]  /*4d30*/  F2FP.BF16.F32.PACK_AB R40, RZ, R40 ;  /* 0x00000028ff28723e */ /* 0x000fe200000010ff */
[-C--:B------:R-:W-:Y:S01]  /*4d40*/  FMUL R49, R49, R0.reuse ;  /* 0x0000000031317220 */ /* 0x080fe20000400000 */
[----:B------:R0:W-:Y:S01]  /*4d50*/  @P2 STG.E.U16 desc[UR12][R6.64+0x12], R31 ;  /* 0x0000121f06002986 */ /* 0x0001e2000c10150c */
[----:B------:R-:W-:Y:S01]  /*4d60*/  ISETP.GT.AND P2, PT, R3, 0x18, PT ;  /* 0x000000180300780c */ /* 0x000fe20003f44270 */
[-C--:B------:R-:W-:Y:S01]  /*4d70*/  FMUL R50, R50, R0.reuse ;  /* 0x0000000032327220 */ /* 0x080fe20000400000 */
[----:B------:R-:W-:Y:S01]  /*4d80*/  F2FP.BF16.F32.PACK_AB R41, RZ, R41 ;  /* 0x00000029ff29723e */ /* 0x000fe200000010ff */
[----:B------:R-:W-:Y:S01]  /*4d90*/  @P4 STG.E.U16 desc[UR12][R4.64+0x20], R32 ;  /* 0x0000202004004986 */ /* 0x000fe2000c10150c */
[C---:B------:R-:W-:Y:S01]  /*4da0*/  ISETP.GT.AND P4, PT, R10.reuse, RZ, P2 ;  /* 0x000000ff0a00720c */ /* 0x040fe20001784270 */
[-C--:B------:R-:W-:Y:S01]  /*4db0*/  FMUL R51, R51, R0.reuse ;  /* 0x0000000033337220 */ /* 0x080fe20000400000 */
[C---:B------:R-:W-:Y:S01]  /*4dc0*/  ISETP.GT.AND P2, PT, R10.reuse, 0x8, P2 ;  /* 0x000000080a00780c */ /* 0x040fe20001744270 */
[----:B------:R-:W-:Y:S01]  /*4dd0*/  @P5 STG.E.U16 desc[UR12][R4.64+0x22], R33 ;  /* 0x0000222104005986 */ /* 0x000fe2000c10150c */
[----:B------:R-:W-:Y:S01]  /*4de0*/  ISETP.GT.AND P5, PT, R10, RZ, P0 ;  /* 0x000000ff0a00720c */ /* 0x000fe200007a4270 */
[----:B------:R-:W-:Y:S01]  /*4df0*/  FMUL R52, R52, R0 ;  /* 0x0000000034347220 */ /* 0x000fe20000400000 */
[----:B------:R-:W-:Y:S01]  /*4e00*/  F2FP.BF16.F32.PACK_AB R42, RZ, R42 ;  /* 0x0000002aff2a723e */ /* 0x000fe200000010ff */
[--C-:B0-----:R-:W-:Y:S01]  /*4e10*/  @P3 IMAD.MOV.U32 R6, RZ, RZ, R16.reuse ;  /* 0x000000ffff063224 */ /* 0x101fe200078e0010 */
[----:B------:R-:W-:Y:S01]  /*4e20*/  F2FP.BF16.F32.PACK_AB R43, RZ, R43 ;  /* 0x0000002bff2b723e */ /* 0x000fe200000010ff */
[--C-:B------:R-:W-:Y:S01]  /*4e30*/  @P3 IMAD.MOV.U32 R7, RZ, RZ, R17.reuse ;  /* 0x000000ffff073224 */ /* 0x100fe200078e0011 */
[----:B------:R-:W-:Y:S01]  /*4e40*/  F2FP.BF16.F32.PACK_AB R44, RZ, R44 ;  /* 0x0000002cff2c723e */ /* 0x000fe200000010ff */
[-C--:B------:R-:W-:Y:S01]  /*4e50*/  FMUL R53, R53, R0.reuse ;  /* 0x0000000035357220 */ /* 0x080fe20000400000 */
[----:B------:R-:W-:Y:S01]  /*4e60*/  F2FP.BF16.F32.PACK_AB R45, RZ, R45 ;  /* 0x0000002dff2d723e */ /* 0x000fe200000010ff */
[-C--:B------:R-:W-:Y:S01]  /*4e70*/  FMUL R54, R54, R0.reuse ;  /* 0x0000000036367220 */ /* 0x080fe20000400000 */
[----:B------:R0:W-:Y:S01]  /*4e80*/  @P3 STG.E.U16 desc[UR12][R6.64+0x20], R34 ;  /* 0x0000202206003986 */ /* 0x0001e2000c10150c */
[----:B------:R-:W-:Y:S01]  /*4e90*/  ISETP.GT.AND P3, PT, R3, 0x20, PT ;  /* 0x000000200300780c */ /* 0x000fe20003f64270 */
[----:B------:R-:W-:Y:S01]  /*4ea0*/  FMUL R55, R55, R0 ;  /* 0x0000000037377220 */ /* 0x000fe20000400000 */
[----:B------:R-:W-:Y:S01]  /*4eb0*/  F2FP.BF16.F32.PACK_AB R46, RZ, R46 ;  /* 0x0000002eff2e723e */ /* 0x000fe200000010ff */
[-C--:B------:R-:W-:Y:S01]  /*4ec0*/  FMUL R56, R56, R0.reuse ;  /* 0x0000000038387220 */ /* 0x080fe20000400000 */
[----:B------:R-:W-:Y:S01]  /*4ed0*/  F2FP.BF16.F32.PACK_AB R47, RZ, R47 ;  /* 0x0000002fff2f723e */ /* 0x000fe200000010ff */
[----:B------:R-:W-:Y:S01]  /*4ee0*/  FMUL R57, R57, R0 ;  /* 0x0000000039397220 */ /* 0x000fe20000400000 */
[----:B------:R-:W-:Y:S01]  /*4ef0*/  F2FP.BF16.F32.PACK_AB R48, RZ, R48 ;  /* 0x00000030ff30723e */ /* 0x000fe200000010ff */
[-C--:B------:R-:W-:Y:S01]  /*4f00*/  FMUL R58, R58, R0.reuse ;  /* 0x000000003a3a7220 */ /* 0x080fe20000400000 */
[----:B------:R-:W-:Y:S01]  /*4f10*/  F2FP.BF16.F32.PACK_AB R49, RZ, R49 ;  /* 0x00000031ff31723e */ /* 0x000fe200000010ff */
        /* <DEDUP_REMOVED lines=10> */
[----:B------:R-:W-:Y:S01]  /*4fc0*/  ISETP.GT.AND P1, PT, R10, 0x8, P0 ;  /* 0x000000080a00780c */ /* 0x000fe20000724270 */
[-C--:B------:R-:W-:Y:S01]  /*4fd0*/  FMUL R62, R62, R0.reuse ;  /* 0x000000003e3e7220 */ /* 0x080fe20000400000 */
[----:B------:R-:W-:Y:S01]  /*4fe0*/  ISETP.GT.AND P0, PT, R3, 0x21, PT ;  /* 0x000000210300780c */ /* 0x000fe20003f04270 */
        /* <DEDUP_REMOVED lines=65> */
[----:B0-----:R-:W-:Y:S01]  /*5400*/  @P1 IMAD.MOV.U32 R6, RZ, RZ, R16 ;  /* 0x000000ffff061224 */ /* 0x001fe200078e0010 */
[----:B------:R-:W-:Y:S01]  /*5410*/  F2FP.BF16.F32.PACK_AB R75, RZ, R75 ;  /* 0x0000004bff4b723e */ /* 0x000fe200000010ff */
[----:B------:R-:W-:Y:S01]  /*5420*/  @P1 IMAD.MOV.U32 R7, RZ, RZ, R17 ;  /* 0x000000ffff071224 */ /* 0x000fe200078e0011 */
        /* <DEDUP_REMOVED lines=10> */
[----:B------:R-:W-:Y:S01]  /*54d0*/  FMUL R0, R87, R0 ;  /* 0x0000000057007220 */ /* 0x000fe20000400000 */
[C---:B------:R-:W-:Y:S01]  /*54e0*/  ISETP.GT.AND P3, PT, R10.reuse, 0x8, P3 ;  /* 0x000000080a00780c */ /* 0x040fe20001f64270 */
[----:B------:R-:W-:Y:S01]  /*54f0*/  @P5 STG.E.U16 desc[UR12][R4.64+0x52], R45 ;  /* 0x0000522d04005986 */ /* 0x000fe2000c10150c */
[----:B------:R-:W-:-:S02]  /*5500*/  ISETP.GT.AND P5, PT, R10, RZ, P0 ;  /* 0x000000ff0a00720c */ /* 0x000fc400007a4270 */
[----:B------:R-:W-:Y:S01]  /*5510*/  F2FP.BF16.F32.PACK_AB R78, RZ, R78 ;  /* 0x0000004eff4e723e */ /* 0x000fe200000010ff */
[----:B0-----:R-:W-:Y:S01]  /*5520*/  @P2 IMAD.MOV.U32 R6, RZ, RZ, R16 ;  /* 0x000000ffff062224 */ /* 0x001fe200078e0010 */
[----:B------:R-:W-:Y:S01]  /*5530*/  F2FP.BF16.F32.PACK_AB R79, RZ, R79 ;  /* 0x0000004fff4f723e */ /* 0x000fe200000010ff */
[----:B------:R-:W-:Y:S01]  /*5540*/  @P2 IMAD.MOV.U32 R7, RZ, RZ, R17 ;  /* 0x000000ffff072224 */ /* 0x000fe200078e0011 */
[----:B------:R-:W-:Y:S02]  /*5550*/  F2FP.BF16.F32.PACK_AB R80, RZ, R80 ;  /* 0x00000050ff50723e */ /* 0x000fe400000010ff */
[----:B------:R-:W-:Y:S02]  /*5560*/  F2FP.BF16.F32.PACK_AB R81, RZ, R81 ;  /* 0x00000051ff51723e */ /* 0x000fe400000010ff */
[----:B------:R0:W-:Y:S01]  /*5570*/  @P2 STG.E.U16 desc[UR12][R6.64+0x50], R46 ;  /* 0x0000502e06002986 */ /* 0x0001e2000c10150c */
[----:B------:R-:W-:Y:S02]  /*5580*/  ISETP.GT.AND P2, PT, R3, 0x38, PT ;  /* 0x000000380300780c */ /* 0x000fe40003f44270 */
[----:B------:R-:W-:-:S02]  /*5590*/  F2FP.BF16.F32.PACK_AB R82, RZ, R82 ;  /* 0x00000052ff52723e */ /* 0x000fc400000010ff */
[----:B------:R-:W-:Y:S02]  /*55a0*/  F2FP.BF16.F32.PACK_AB R83, RZ, R83 ;  /* 0x00000053ff53723e */ /* 0x000fe400000010ff */
[----:B------:R-:W-:Y:S02]  /*55b0*/  F2FP.BF16.F32.PACK_AB R84, RZ, R84 ;  /* 0x00000054ff54723e */ /* 0x000fe400000010ff */
[----:B------:R-:W-:Y:S02]  /*55c0*/  F2FP.BF16.F32.PACK_AB R85, RZ, R85 ;  /* 0x00000055ff55723e */ /* 0x000fe400000010ff */
[----:B------:R-:W-:Y:S01]  /*55d0*/  F2FP.BF16.F32.PACK_AB R86, RZ, R86 ;  /* 0x00000056ff56723e */ /* 0x000fe200000010ff */
[----:B0-----:R-:W-:Y:S02]  /*55e0*/  @P1 IMAD.MOV.U32 R6, RZ, RZ, R16 ;  /* 0x000000ffff061224 */ /* 0x001fe400078e0010 */
[----:B------:R-:W-:-:S05]  /*55f0*/  @P1 IMAD.MOV.U32 R7, RZ, RZ, R17 ;  /* 0x000000ffff071224 */ /* 0x000fca00078e0011 */
[----:B------:R0:W-:Y:S01]  /*5600*/  @P1 STG.E.U16 desc[UR12][R6.64+0x52], R47 ;  /* 0x0000522f06001986 */ /* 0x0001e2000c10150c */
[C---:B------:R-:W-:Y:S02]  /*5610*/  ISETP.GT.AND P1, PT, R10.reuse, 0x8, P0 ;  /* 0x000000080a00780c */ /* 0x040fe40000724270 */
[----:B------:R-:W-:Y:S01]  /*5620*/  ISETP.GT.AND P0, PT, R3, 0x39, PT ;  /* 0x000000390300780c */ /* 0x000fe20003f04270 */
[----:B------:R-:W-:Y:S01]  /*5630*/  @P4 STG.E.U16 desc[UR12][R4.64+0x60], R48 ;  /* 0x0000603004004986 */ /* 0x000fe2000c10150c */
[C---:B------:R-:W-:Y:S02]  /*5640*/  ISETP.GT.AND P4, PT, R10.reuse, RZ, P2 ;  /* 0x000000ff0a00720c */ /* 0x040fe40001784270 */
[C---:B------:R-:W-:Y:S01]  /*5650*/  ISETP.GT.AND P2, PT, R10.reuse, 0x8, P2 ;  /* 0x000000080a00780c */ /* 0x040fe20001744270 */
[----:B------:R-:W-:Y:S01]  /*5660*/  @P5 STG.E.U16 desc[UR12][R4.64+0x62], R49 ;  /* 0x0000623104005986 */ /* 0x000fe2000c10150c */
[----:B------:R-:W-:Y:S01]  /*5670*/  ISETP.GT.AND P5, PT, R10, RZ, P0 ;  /* 0x000000ff0a00720c */ /* 0x000fe200007a4270 */
[----:B0-----:R-:W-:-:S02]  /*5680*/  @P3 IMAD.MOV.U32 R6, RZ, RZ, R16 ;  /* 0x000000ffff063224 */ /* 0x001fc400078e0010 */
[----:B------:R-:W-:-:S05]  /*5690*/  @P3 IMAD.MOV.U32 R7, RZ, RZ, R17 ;  /* 0x000000ffff073224 */ /* 0x000fca00078e0011 */
[----:B------:R0:W-:Y:S01]  /*56a0*/  @P3 STG.E.U16 desc[UR12][R6.64+0x60], R50 ;  /* 0x0000603206003986 */ /* 0x0001e2000c10150c */
[----:B------:R-:W-:Y:S01]  /*56b0*/  ISETP.GT.AND P3, PT, R3, 0x40, PT ;  /* 0x000000400300780c */ /* 0x000fe20003f64270 */
        /* <DEDUP_REMOVED lines=37> */
[C---:B------:R-:W-:Y:S02]  /*5910*/  ISETP.GT.AND P5, PT, R10.reuse, RZ, P0 ;  /* 0x000000ff0a00720c */ /* 0x040fe400007a4270 */
[----:B------:R-:W-:Y:S01]  /*5920*/  ISETP.GT.AND P0, PT, R10, 0x8, P0 ;  /* 0x000000080a00780c */ /* 0x000fe20000704270 */
[----:B0-----:R-:W-:-:S02]  /*5930*/  @P2 IMAD.MOV.U32 R6, RZ, RZ, R16 ;  /* 0x000000ffff062224 */ /* 0x001fc400078e0010 */
[----:B------:R-:W-:-:S05]  /*5940*/  @P2 IMAD.MOV.U32 R7, RZ, RZ, R17 ;  /* 0x000000ffff072224 */ /* 0x000fca00078e0011 */
[----:B------:R0:W-:Y:S01]  /*5950*/  @P2 STG.E.U16 desc[UR12][R6.64+0x90], R62 ;  /* 0x0000903e06002986 */ /* 0x0001e2000c10150c */
[----:B------:R-:W-:Y:S01]  /*5960*/  ISETP.GT.AND P2, PT, R3, 0x59, PT ;  /* 0x000000590300780c */ /* 0x000fe20003f44270 */
[----:B0-----:R-:W-:Y:S02]  /*5970*/  @P1 IMAD.MOV.U32 R6, RZ, RZ, R16 ;  /* 0x000000ffff061224 */ /* 0x001fe400078e0010 */
[----:B------:R-:W-:-:S05]  /*5980*/  @P1 IMAD.MOV.U32 R7, RZ, RZ, R17 ;  /* 0x000000ffff071224 */ /* 0x000fca00078e0011 */
[----:B------:R0:W-:Y:S01]  /*5990*/  @P1 STG.E.U16 desc[UR12][R6.64+0x92], R63 ;  /* 0x0000923f06001986 */ /* 0x0001e2000c10150c */
[----:B------:R-:W-:-:S03]  /*59a0*/  ISETP.GT.AND P1, PT, R3, 0x58, PT ;  /* 0x000000580300780c */ /* 0x000fc60003f24270 */
[----:B------:R-:W-:Y:S01]  /*59b0*/  @P4 STG.E.U16 desc[UR12][R4.64+0xa0], R64 ;  /* 0x0000a04004004986 */ /* 0x000fe2000c10150c */
[C---:B------:R-:W-:Y:S02]  /*59c0*/  ISETP.GT.AND P4, PT, R10.reuse, RZ, P1 ;  /* 0x000000ff0a00720c */ /* 0x040fe40000f84270 */
[C---:B------:R-:W-:Y:S01]  /*59d0*/  ISETP.GT.AND P1, PT, R10.reuse, 0x8, P1 ;  /* 0x000000080a00780c */ /* 0x040fe20000f24270 */
[----:B------:R-:W-:Y:S01]  /*59e0*/  @P5 STG.E.U16 desc[UR12][R4.64+0xa2], R65 ;  /* 0x0000a24104005986 */ /* 0x000fe2000c10150c */
[C---:B------:R-:W-:Y:S02]  /*59f0*/  ISETP.GT.AND P5, PT, R10.reuse, RZ, P2 ;  /* 0x000000ff0a00720c */ /* 0x040fe400017a4270 */
[----:B------:R-:W-:Y:S01]  /*5a00*/  ISETP.GT.AND P2, PT, R10, 0x8, P2 ;  /* 0x000000080a00780c */ /* 0x000fe20001744270 */
[----:B0-----:R-:W-:Y:S02]  /*5a10*/  @P3 IMAD.MOV.U32 R6, RZ, RZ, R16 ;  /* 0x000000ffff063224 */ /* 0x001fe400078e0010 */
        /* <DEDUP_REMOVED lines=15> */
[----:B------:R0:W-:Y:S02]  /*5b10*/  @P1 STG.E.U16 desc[UR12][R6.64+0xb0], R70 ;  /* 0x0000b04606001986 */ /* 0x0001e4000c10150c */
[----:B0-----:R-:W-:Y:S02]  /*5b20*/  @P2 IMAD.MOV.U32 R6, RZ, RZ, R16 ;  /* 0x000000ffff062224 */ /* 0x001fe400078e0010 */
[----:B------:R-:W-:-:S05]  /*5b30*/  @P2 IMAD.MOV.U32 R7, RZ, RZ, R17 ;  /* 0x000000ffff072224 */ /* 0x000fca00078e0011 */
[----:B------:R0:W-:Y:S01]  /*5b40*/  @P2 STG.E.U16 desc[UR12][R6.64+0xb2], R71 ;  /* 0x0000b24706002986 */ /* 0x0001e2000c10150c */
[----:B------:R-:W-:-:S03]  /*5b50*/  ISETP.GT.AND P2, PT, R3, 0x71, PT ;  /* 0x000000710300780c */ /* 0x000fc60003f44270 */
[----:B------:R-:W-:Y:S01]  /*5b60*/  @P4 STG.E.U16 desc[UR12][R4.64+0xc0], R72 ;  /* 0x0000c04804004986 */ /* 0x000fe2000c10150c */
[----:B------:R-:W-:-:S03]  /*5b70*/  ISETP.GT.AND P4, PT, R3, 0x68, PT ;  /* 0x000000680300780c */ /* 0x000fc60003f84270 */
[----:B------:R-:W-:Y:S01]  /*5b80*/  @P5 STG.E.U16 desc[UR12][R4.64+0xc2], R73 ;  /* 0x0000c24904005986 */ /* 0x000fe2000c10150c */
[----:B------:R-:W-:Y:S02]  /*5b90*/  ISETP.GT.AND P5, PT, R3, 0x69, PT ;  /* 0x000000690300780c */ /* 0x000fe40003fa4270 */
[C---:B------:R-:W-:Y:S01]  /*5ba0*/  ISETP.GT.AND P1, PT, R10.reuse, RZ, P4 ;  /* 0x000000ff0a00720c */ /* 0x040fe20002724270 */
[----:B0-----:R-:W-:Y:S01]  /*5bb0*/  @P3 IMAD.MOV.U32 R6, RZ, RZ, R16 ;  /* 0x000000ffff063224 */ /* 0x001fe200078e0010 */
[C---:B------:R-:W-:Y:S01]  /*5bc0*/  ISETP.GT.AND P6, PT, R10.reuse, RZ, P5 ;  /* 0x000000ff0a00720c */ /* 0x040fe20002fc4270 */
[----:B------:R-:W-:Y:S01]  /*5bd0*/  @P3 IMAD.MOV.U32 R7, RZ, RZ, R17 ;  /* 0x000000ffff073224 */ /* 0x000fe200078e0011 */
[----:B------:R-:W-:-:S04]  /*5be0*/  ISETP.GT.AND P4, PT, R10, 0x8, P4 ;  /* 0x000000080a00780c */ /* 0x000fc80002784270 */
[----:B------:R0:W-:Y:S01]  /*5bf0*/  @P3 STG.E.U16 desc[UR12][R6.64+0xc0], R74 ;  /* 0x0000c04a06003986 */ /* 0x0001e2000c10150c */
[----:B------:R-:W-:-:S06]  /*5c00*/  ISETP.GT.AND P3, PT, R3, 0x70, PT ;  /* 0x000000700300780c */ /* 0x000fcc0003f64270 */
[----:B------:R-:W-:Y:S02]  /*5c10*/  @P6 IMAD.MOV.U32 R2, RZ, RZ, R4 ;  /* 0x000000ffff026224 */ /* 0x000fe400078e0004 */
[----:B0-----:R-:W-:Y:S02]  /*5c20*/  @P0 IMAD.MOV.U32 R6, RZ, RZ, R16 ;  /* 0x000000ffff060224 */ /* 0x001fe400078e0010 */
[----:B------:R-:W-:-:S05]  /*5c30*/  @P0 IMAD.MOV.U32 R7, RZ, RZ, R17 ;  /* 0x000000ffff070224 */ /* 0x000fca00078e0011 */
[----:B------:R-:W-:Y:S01]  /*5c40*/  @P0 STG.E.U16 desc[UR12][R6.64+0xc2], R75 ;  /* 0x0000c24b06000986 */ /* 0x000fe2000c10150c */
[----:B------:R-:W-:-:S03]  /*5c50*/  ISETP.GT.AND P0, PT, R3, 0x79, PT ;  /* 0x000000790300780c */ /* 0x000fc60003f04270 */
[----:B------:R-:W-:Y:S01]  /*5c60*/  @P1 STG.E.U16 desc[UR12][R4.64+0xd0], R76 ;  /* 0x0000d04c04001986 */ /* 0x000fe2000c10150c */
[----:B------:R-:W-:Y:S01]  /*5c70*/  ISETP.GT.AND P1, PT, R3, 0x78, PT ;  /* 0x000000780300780c */ /* 0x000fe20003f24270 */
[----:B------:R-:W-:-:S05]  /*5c80*/  @P6 IMAD.MOV.U32 R3, RZ, RZ, R5 ;  /* 0x000000ffff036224 */ /* 0x000fca00078e0005 */
[----:B------:R0:W-:Y:S01]  /*5c90*/  @P6 STG.E.U16 desc[UR12][R2.64+0xd2], R77 ;  /* 0x0000d24d02006986 */ /* 0x0001e2000c10150c */
[C---:B------:R-:W-:Y:S02]  /*5ca0*/  ISETP.GT.AND P6, PT, R10.reuse, 0x8, P5 ;  /* 0x000000080a00780c */ /* 0x040fe40002fc4270 */
[C---:B------:R-:W-:Y:S02]  /*5cb0*/  ISETP.GT.AND P5, PT, R10.reuse, RZ, P3 ;  /* 0x000000ff0a00720c */ /* 0x040fe40001fa4270 */
[----:B------:R-:W-:Y:S01]  /*5cc0*/  ISETP.GT.AND P3, PT, R10, 0x8, P3 ;  /* 0x000000080a00780c */ /* 0x000fe20001f64270 */
[----:B0-----:R-:W-:Y:S02]  /*5cd0*/  @P4 IMAD.MOV.U32 R2, RZ, RZ, R16 ;  /* 0x000000ffff024224 */ /* 0x001fe400078e0010 */
[----:B------:R-:W-:-:S05]  /*5ce0*/  @P4 IMAD.MOV.U32 R3, RZ, RZ, R17 ;  /* 0x000000ffff034224 */ /* 0x000fca00078e0011 */
[----:B------:R0:W-:Y:S01]  /*5cf0*/  @P4 STG.E.U16 desc[UR12][R2.64+0xd0], R78 ;  /* 0x0000d04e02004986 */ /* 0x0001e2000c10150c */
        /* <DEDUP_REMOVED lines=14> */
[----:B------:R0:W-:Y:S02]  /*5de0*/  @P4 STG.E.U16 desc[UR12][R2.64+0xe2], R81 ;  /* 0x0000e25102004986 */ /* 0x0001e4000c10150c */
        /* <DEDUP_REMOVED lines=8> */
[----:B------:R0:W-:Y:S04]  /*5e70*/  @P5 STG.E.U16 desc[UR12][R2.64+0xf0], R84 ;  /* 0x0000f05402005986 */ /* 0x0001e8000c10150c */
[----:B------:R1:W-:Y:S01]  /*5e80*/  @P6 STG.E.U16 desc[UR12][R4.64+0xf2], R85 ;  /* 0x0000f25504006986 */ /* 0x0003e2000c10150c */
[----:B0-----:R-:W-:Y:S02]  /*5e90*/  @P1 IMAD.MOV.U32 R2, RZ, RZ, R16 ;  /* 0x000000ffff021224 */ /* 0x001fe400078e0010 */
[----:B------:R-:W-:-:S05]  /*5ea0*/  @P1 IMAD.MOV.U32 R3, RZ, RZ, R17 ;  /* 0x000000ffff031224 */ /* 0x000fca00078e0011 */
[----:B------:R1:W-:Y:S01]  /*5eb0*/  @P1 STG.E.U16 desc[UR12][R2.64+0xf0], R86 ;  /* 0x0000f05602001986 */ /* 0x0003e2000c10150c */
[----:B------:R-:W-:Y:S05]  /*5ec0*/  @!P0 EXIT ;  /* 0x000000000000894d */ /* 0x000fea0003800000 */
[----:B------:R-:W-:-:S05]  /*5ed0*/  F2FP.BF16.F32.PACK_AB R0, RZ, R0 ;  /* 0x00000000ff00723e */ /* 0x000fca00000010ff */
[----:B------:R-:W-:Y:S01]  /*5ee0*/  STG.E.U16 desc[UR12][R16.64+0xf2], R0 ;  /* 0x0000f20010007986 */ /* 0x000fe2000c10150c */
[----:B------:R-:W-:Y:S05]  /*5ef0*/  EXIT ;  /* 0x000000000000794d */ /* 0x000fea0003800000 */
.L_x_14:
[----:B------:R-:W-:-:S13]  /*5f00*/  ISETP.NE.AND P0, PT, R8, RZ, PT ;  /* 0x000000ff0800720c */ /* 0x000fda0003f05270 */
[----:B------:R-:W-:Y:S05]  /*5f10*/  @P0 EXIT ;  /* 0x000000000000094d */ /* 0x000fea0003800000 */
[----:B------:R-:W-:-:S13]  /*5f20*/  ELECT P0, URZ, PT ;  /* 0x00000000003f782f */ /* 0x000fda0003800000 */
[----:B------:R-:W-:Y:S05]  /*5f30*/  @!P0 BRA `(.L_x_153) ;  /* 0x0000000800308947 */ /* 0x000fea0003800000 */
[----:B------:R-:W-:-:S13]  /*5f40*/  ISETP.GE.AND P0, PT, R6, 0x1, PT ;  /* 0x000000010600780c */ /* 0x000fda0003f06270 */
[----:B------:R-:W-:Y:S05]  /*5f50*/  @!P0 BRA `(.L_x_153) ;  /* 0x0000000800288947 */ /* 0x000fea0003800000 */
[----:B---3-5:R-:W2:Y:S01]  /*5f60*/  S2R R2, SR_CgaCtaId ;  /* 0x0000000000027919 */ /* 0x028ea20000008800 */
[----:B------:R-:W-:Y:S01]  /*5f70*/  IMAD.SHL.U32 R21, R11, 0x40, RZ ;  /* 0x000000400b157824 */ /* 0x000fe200078e00ff */
[----:B------:R-:W-:Y:S01]  /*5f80*/  ULDC UR4, c[0x0][0x384] ;  /* 0x0000e10000047ab9 */ /* 0x000fe20000000800 */
[----:B------:R-:W-:Y:S01]  /*5f90*/  LOP3.LUT P0, RZ, R10, 0x1f, RZ, 0xc0, !PT ;  /* 0x0000001f0aff7812 */ /* 0x000fe2000780c0ff */
[----:B------:R-:W-:Y:S01]  /*5fa0*/  IMAD.SHL.U32 R20, R12, 0x80, RZ ;  /* 0x000000800c147824 */ /* 0x000fe200078e00ff */
[----:B------:R-:W-:Y:S01]  /*5fb0*/  ULDC UR5, c[0x0][0x388] ;  /* 0x0000e20000057ab9 */ /* 0x000fe20000000800 */
[----:B------:R-:W-:Y:S01]  /*5fc0*/  IMAD.HI.U32 R3, R21, UR4, RZ ;  /* 0x0000000415037c27 */ /* 0x000fe2000f8e00ff */
[C---:B------:R-:W-:Y:S02]  /*5fd0*/  ISETP.NE.AND P1, PT, R14.reuse, RZ, PT ;  /* 0x000000ff0e00720c */ /* 0x040fe40003f25270 */
[----:B------:R-:W-:Y:S02]  /*5fe0*/  CS2R R8, SRZ ;  /* 0x0000000000087805 */ /* 0x000fe4000001ff00 */
[----:B------:R-:W-:Y:S01]  /*5ff0*/  ISETP.NE.OR P0, PT, R14, RZ, !P0 ;  /* 0x000000ff0e00720c */ /* 0x000fe20004705670 */
[----:B------:R-:W-:Y:S01]  /*6000*/  VIADD R27, R6, 0x1 ;  /* 0x00000001061b7836 */ /* 0x000fe20000000000 */
[----:B------:R-:W-:Y:S01]  /*6010*/  LOP3.LUT R26, R4, 0x2, RZ, 0xfc, !PT ;  /* 0x00000002041a7812 */ /* 0x000fe200078efcff */
[----:B------:R-:W-:Y:S01]  /*6020*/  IMAD.MOV.U32 R5, RZ, RZ, 0x1 ;  /* 0x00000001ff057424 */ /* 0x000fe200078e00ff */
[----:B------:R-:W-:Y:S01]  /*6030*/  CS2R R10, SRZ ;  /* 0x00000000000a7805 */ /* 0x000fe2000001ff00 */
[----:B------:R-:W-:Y:S01]  /*6040*/  IMAD.MOV.U32 R7, RZ, RZ, RZ ;  /* 0x000000ffff077224 */ /* 0x000fe200078e00ff */
[----:B------:R-:W-:Y:S01]  /*6050*/  SHF.R.U32.HI R3, RZ, UR5, R3 ;  /* 0x00000005ff037c19 */ /* 0x000fe20008011603 */
[----:B------:R-:W-:-:S02]  /*6060*/  VIADD R25, R20, 0x40 ;  /* 0x0000004014197836 */ /* 0x000fc40000000000 */
[C---:B--2---:R-:W-:Y:S02]  /*6070*/  IMAD.SHL.U32 R0, R2.reuse, 0x400, RZ ;  /* 0x0000040002007824 */ /* 0x044fe400078e00ff */
[----:B------:R-:W-:-:S07]  /*6080*/  IMAD.SHL.U32 R2, R2, 0x10, RZ ;  /* 0x0000001002027824 */ /* 0x000fce00078e00ff */
.L_x_157:
[----:B------:R-:W0:Y:S01]  /*6090*/  S2R R13, SR_CgaCtaId ;  /* 0x00000000000d7919 */ /* 0x000e220000008800 */
[----:B------:R-:W-:-:S04]  /*60a0*/  MOV R12, 0x400 ;  /* 0x00000400000c7802 */ /* 0x000fc80000000f00 */
[----:B0-----:R-:W-:Y:S02]  /*60b0*/  LEA R16, R13, R12, 0x18 ;  /* 0x0000000c0d107211 */ /* 0x001fe400078ec0ff */
[----:B------:R-:W-:-:S03]  /*60c0*/  SHF.L.U32 R12, R5, 0x1f, RZ ;  /* 0x0000001f050c7819 */ /* 0x000fc600000006ff */
[----:B------:R-:W-:-:S07]  /*60d0*/  IMAD R15, R7, 0x8, R16 ;  /* 0x00000008070f7824 */ /* 0x000fce00078e0210 */
.L_x_154:
[----:B0-----:R0:W1:Y:S02]  /*60e0*/  SYNCS.PHASECHK.TRANS64.TRYWAIT P2, [R15+URZ+0x36090], R12 ;  /* 0x0360900c0f0075a7 */ /* 0x001064000804017f */
[----:B-1----:R-:W-:Y:S05]  /*60f0*/  @!P2 NANOSLEEP.SYNCS 0x989680 ;  /* 0x009896800000a95d */ /* 0x002fea0003900000 */
[----:B------:R-:W1:Y:S02]  /*6100*/  @!P2 SYNCS.PHASECHK.TRANS64 P2, [R15+URZ+0x36090], R12 ;  /* 0x0360900c0f00a5a7 */ /* 0x000e64000804007f */
[----:B-1----:R-:W-:Y:S05]  /*6110*/  @!P2 BRA `(.L_x_154) ;  /* 0xfffffffc00f0a947 */ /* 0x002fea000383ffff */
[----:B0-----:R-:W0:Y:S02]  /*6120*/  @!P1 LDC R12, c[0x0][0x580] ;  /* 0x00016000ff0c9b82 */ /* 0x001e240000000800 */
[----:B0-----:R0:W-:Y:S02]  /*6130*/  @!P1 SYNCS.ARRIVE.TRANS64 RZ, [R15+URZ+0x36000], R12 ;  /* 0x0360000c0fff99a7 */ /* 0x0011e4000800003f */
[----:B0-----:R-:W-:-:S04]  /*6140*/  PRMT R12, R26, 0x9910, RZ ;  /* 0x000099101a0c7816 */ /* 0x001fc800000000ff */
[----:B------:R-:W-:-:S13]  /*6150*/  ISETP.NE.AND P2, PT, R12, 0x2, PT ;  /* 0x000000020c00780c */ /* 0x000fda0003f45270 */
[----:B------:R-:W-:Y:S05]  /*6160*/  @P2 BRA `(.L_x_155) ;  /* 0x0000000000042947 */ /* 0x000fea0003800000 */
[----:B------:R-:W-:Y:S01]  /*6170*/  BPT.TRAP 0x1 ;  /* 0x000000040000795c */ /* 0x000fe20000300000 */
.L_x_155:
[----:B------:R-:W-:Y:S05]  /*6180*/  @P0 BRA `(.L_x_156) ;  /* 0x0000000000040947 */ /* 0x000fea0003800000 */
[----:B------:R-:W-:Y:S01]  /*6190*/  BPT.TRAP 0x1 ;  /* 0x000000040000795c */ /* 0x000fe20000300000 */
.L_x_156:
[----:B------:R-:W0:Y:S01]  /*61a0*/  LDC R14, c[0x0][0x380] ;  /* 0x0000e000ff0e7b82 */ /* 0x000e220000000800 */
[----:B------:R-:W-:Y:S01]  /*61b0*/  R2UR UR4, R3 ;  /* 0x00000000030472ca */ /* 0x000fe200000e0000 */
[----:B------:R-:W-:Y:S01]  /*61c0*/  IMAD.SHL.U32 R13, R7, 0x1000, RZ ;  /* 0x00001000070d7824 */ /* 0x000fe200078e00ff */
[----:B------:R-:W-:Y:S01]  /*61d0*/  R2UR UR16, R21 ;  /* 0x00000000151072ca */ /* 0x000fe200000e0000 */
[----:B------:R-:W-:Y:S01]  /*61e0*/  ULDC UR18, c[0x0][0x38c] ;  /* 0x0000e30000127ab9 */ /* 0x000fe20000000800 */
[----:B------:R-:W-:Y:S01]  /*61f0*/  ULDC UR19, c[0x0][0x398] ;  /* 0x0000e60000137ab9 */ /* 0x000fe20000000800 */
[----:B------:R-:W-:Y:S01]  /*6200*/  UISETP.NE.AND UP0, UPT, UR18, 0x1, UPT ;  /* 0x000000011200788c */ /* 0x000fe2000bf05270 */
[----:B------:R-:W-:Y:S01]  /*6210*/  IMAD.IADD R24, R16, 0x1, R13 ;  /* 0x0000000110187824 */ /* 0x000fe200078e020d */
[----:B------:R-:W1:Y:S01]  /*6220*/  LDC.64 R18, c[0x0][0x3d0] ;  /* 0x0000f400ff127b82 */ /* 0x000e620000000a00 */
[----:B------:R-:W-:Y:S01]  /*6230*/  R2UR UR25, R15 ;  /* 0x000000000f1972ca */ /* 0x000fe200000e0000 */
[C---:B------:R-:W-:Y:S01]  /*6240*/  VIADD R15, R11.reuse, 0x1 ;  /* 0x000000010b0f7836 */ /* 0x040fe20000000000 */
[----:B------:R-:W-:Y:S01]  /*6250*/  R2UR UR26, R10 ;  /* 0x000000000a1a72ca */ /* 0x000fe200000e0000 */
[----:B------:R-:W-:Y:S01]  /*6260*/  ULDC UR31, c[0x0][0x3ec] ;  /* 0x0000fb00001f7ab9 */ /* 0x000fe20000000800 */
[----:B------:R-:W-:Y:S01]  /*6270*/  R2UR UR20, R11 ;  /* 0x000000000b1472ca */ /* 0x000fe200000e0000 */
[----:B------:R-:W-:Y:S01]  /*6280*/  ULDC.64 UR8, c[0x0][0x3c0] ;  /* 0x0000f00000087ab9 */ /* 0x000fe20000000a00 */
[----:B------:R-:W-:Y:S01]  /*6290*/  R2UR UR36, R2 ;  /* 0x00000000022472ca */ /* 0x000fe200000e0000 */
[----:B------:R-:W2:Y:S01]  /*62a0*/  LDC.64 R22, c[0x0][0x3e0] ;  /* 0x0000f800ff167b82 */ /* 0x000ea20000000a00 */
[----:B------:R-:W-:Y:S01]  /*62b0*/  @UP0 ULDC.64 UR6, c[0x0][0x390] ;  /* 0x0000e40000060ab9 */ /* 0x000fe20000000a00 */
[----:B------:R-:W-:Y:S01]  /*62c0*/  ULDC.64 UR34, c[0x0][0x198] ;  /* 0x0000660000227ab9 */ /* 0x000fe20000000a00 */
[----:B------:R-:W-:Y:S01]  /*62d0*/  VIADD R27, R27, 0xffffffff ;  /* 0xffffffff1b1b7836 */ /* 0x000fe20000000000 */
[----:B------:R-:W-:Y:S01]  /*62e0*/  R2UR UR21, R9 ;  /* 0x00000000091572ca */ /* 0x000fe200000e0000 */
[----:B------:R-:W-:Y:S01]  /*62f0*/  ULDC.64 UR28, c[0x0][0x3f0] ;  /* 0x0000fc00001c7ab9 */ /* 0x000fe20000000a00 */
[----:B------:R-:W-:Y:S01]  /*6300*/  R2UR UR22, R8 ;  /* 0x00000000081672ca */ /* 0x000fe200000e0000 */
[----:B------:R-:W-:Y:S01]  /*6310*/  UIADD3 UR25, UR25, 0x36000, URZ ;  /* 0x0003600019197890 */ /* 0x000fe2000fffe03f */
[----:B0-----:R-:W-:Y:S01]  /*6320*/  ISETP.NE.AND P2, PT, R14, 0x1, PT ;  /* 0x000000010e00780c */ /* 0x001fe20003f45270 */
[----:B------:R-:W-:Y:S01]  /*6330*/  USHF.L.U32 UR26, UR26, 0x5, URZ ;  /* 0x000000051a1a7899 */ /* 0x000fe2000800063f */
[----:B------:R-:W-:Y:S01]  /*6340*/  ISETP.GT.AND P6, PT, R27, 0x1, PT ;  /* 0x000000011b00780c */ /* 0x000fe20003fc4270 */
[----:B------:R-:W-:Y:S01]  /*6350*/  VIADD R7, R7, 0x1 ;  /* 0x0000000107077836 */ /* 0x000fe20000000000 */
[----:B------:R-:W-:Y:S01]  /*6360*/  UMOV UR37, 0x30000 ;  /* 0x0003000000257882 */ /* 0x000fe20000000000 */
[----:B------:R-:W-:Y:S01]  /*6370*/  UMOV UR32, 0x0 ;  /* 0x0000000000207882 */ /* 0x000fe20000000000 */
[----:B------:R-:W-:Y:S01]  /*6380*/  UMOV UR33, 0x10000000 ;  /* 0x1000000000217882 */ /* 0x000fe20000000000 */
[----:B------:R-:W-:Y:S01]  /*6390*/  UMOV UR12, UR20 ;  /* 0x00000014000c7c82 */ /* 0x000fe20008000000 */
[----:B------:R-:W-:Y:S01]  /*63a0*/  ISETP.NE.AND P5, PT, R7, 0x12, PT ;  /* 0x000000120700780c */ /* 0x000fe20003fa5270 */
[----:B------:R-:W-:-:S02]  /*63b0*/  UMOV UR13, UR21 ;  /* 0x00000015000d7c82 */ /* 0x000fc40008000000 */
[----:B------:R-:W-:Y:S01]  /*63c0*/  UMOV UR14, UR22 ;  /* 0x00000016000e7c82 */ /* 0x000fe20008000000 */
[----:B------:R-:W-:Y:S01]  /*63d0*/  SEL R7, R7, RZ, P5 ;  /* 0x000000ff07077207 */ /* 0x000fe20002800000 */
[----:B------:R-:W-:-:S05]  /*63e0*/  @P2 IMAD.U32 R12, RZ, RZ, UR4 ;  /* 0x00000004ff0c2e24 */ /* 0x000fca000f8e00ff */
[----:B------:R-:W-:Y:S02]  /*63f0*/  @P2 R2UR UR16, R12 ;  /* 0x000000000c1022ca */ /* 0x000fe400000e0000 */
[----:B------:R-:W-:Y:S01]  /*6400*/  LOP3.LUT R12, R13, 0x400, R0, 0xf8, !PT ;  /* 0x000004000d0c7812 */ /* 0x000fe200078ef800 */
[----:B------:R-:W-:-:S04]  /*6410*/  VIADD R13, R10, 0x1 ;  /* 0x000000010a0d7836 */ /* 0x000fc80000000000 */
[----:B------:R-:W-:Y:S01]  /*6420*/  IMAD R12, R12, 0x2, R16 ;  /* 0x000000020c0c7824 */ /* 0x000fe200078e0210 */
[----:B------:R-:W-:Y:S01]  /*6430*/  ISETP.NE.AND P2, PT, R13, UR15, PT ;  /* 0x0000000f0d007c0c */ /* 0x000fe2000bf45270 */
[----:B------:R-:W0:Y:S03]  /*6440*/  LDC.64 R16, c[0x0][0x3f8] ;  /* 0x0000fe00ff107b82 */ /* 0x000e260000000a00 */
[----:B------:R-:W-:Y:S01]  /*6450*/  R2UR UR23, R12 ;  /* 0x000000000c1772ca */ /* 0x000fe200000e0000 */
[----:B------:R-:W-:Y:S02]  /*6460*/  UIMAD.WIDE.U32 UR4, UR16, UR6, URZ ;  /* 0x00000006100472a5 */ /* 0x000fe4000f8e003f */
[----:B------:R-:W-:Y:S01]  /*6470*/  UMOV UR17, UR16 ;  /* 0x0000001000117c82 */ /* 0x000fe20008000000 */
[----:B------:R-:W-:Y:S01]  /*6480*/  UIADD3 UR4, -UR16, URZ, URZ ;  /* 0x0000003f10047290 */ /* 0x000fe2000fffe13f */
[----:B------:R-:W3:Y:S01]  /*6490*/  LDC R12, c[0x0][0x400] ;  /* 0x00010000ff0c7b82 */ /* 0x000ee20000000800 */
[----:B------:R-:W-:-:S02]  /*64a0*/  @UP0 USHF.R.U32.HI UR17, URZ, UR7, UR5 ;  /* 0x000000073f110299 */ /* 0x000fc40008011605 */
[----:B------:R-:W-:Y:S01]  /*64b0*/  UISETP.NE.AND UP0, UPT, UR19, 0x1, UPT ;  /* 0x000000011300788c */ /* 0x000fe2000bf05270 */
[----:B------:R-:W-:Y:S01]  /*64c0*/  @P2 IMAD.MOV R15, RZ, RZ, R11 ;  /* 0x000000ffff0f2224 */ /* 0x000fe200078e020b */
[----:B------:R-:W-:Y:S01]  /*64d0*/  ULDC.64 UR6, c[0x0][0x3c8] ;  /* 0x0000f20000067ab9 */ /* 0x000fe20000000a00 */
[----:B------:R-:W-:Y:S01]  /*64e0*/  IMAD R14, R14, UR4, R21 ;  /* 0x000000040e0e7c24 */ /* 0x000fe2000f8e0215 */
[----:B------:R-:W-:Y:S02]  /*64f0*/  UIADD3 UR24, -UR17, URZ, URZ ;  /* 0x0000003f11187290 */ /* 0x000fe4000fffe13f */
[----:B--2---:R-:W-:Y:S01]  /*6500*/  ISETP.NE.AND P3, PT, R15, R22, PT ;  /* 0x000000160f00720c */ /* 0x004fe20003f65270 */
[----:B------:R-:W-:Y:S01]  /*6510*/  UMOV UR30, UR17 ;  /* 0x00000011001e7c82 */ /* 0x000fe20008000000 */
[----:B------:R-:W-:Y:S01]  /*6520*/  R2UR UR27, R14 ;  /* 0x000000000e1b72ca */ /* 0x000fe200000e0000 */
[----:B------:R-:W-:Y:S01]  /*6530*/  UIADD3 UR4, UP1, UR34, 0xf0, URZ ;  /* 0x000000f022047890 */ /* 0x000fe2000ff3e03f */
[----:B------:R-:W-:Y:S01]  /*6540*/  VIADD R14, R8, 0x1 ;  /* 0x00000001080e7836 */ /* 0x000fe20000000000 */
[----:B------:R-:W-:Y:S01]  /*6550*/  @UP0 ULDC UR10, c[0x0][0x39c] ;  /* 0x0000e700000a0ab9 */ /* 0x000fe20000000800 */
[----:B------:R-:W-:Y:S01]  /*6560*/  UIADD3 UR34, UP2, UR34, 0x270, URZ ;  /* 0x0000027022227890 */ /* 0x000fe2000ff5e03f */
[----:B0-----:R-:W-:Y:S01]  /*6570*/  IMAD R11, R11, UR7, R16 ;  /* 0x000000070b0b7c24 */ /* 0x001fe2000f8e0210 */
[----:B------:R-:W-:Y:S01]  /*6580*/  UIMAD.WIDE.U32 UR10, UR17, UR10, URZ ;  /* 0x0000000a110a72a5 */ /* 0x000fe2000f8e003f */
[----:B-1----:R-:W-:Y:S01]  /*6590*/  IMAD R10, R9, R18, R17 ;  /* 0x00000012090a7224 */ /* 0x002fe200078e0211 */
[----:B------:R-:W-:Y:S01]  /*65a0*/  @UP0 ULDC UR7, c[0x0][0x3a0] ;  /* 0x0000e80000070ab9 */ /* 0x000fe20000000800 */
[----:B------:R-:W-:-:S02]  /*65b0*/  UIADD3.X UR5, URZ, UR35, URZ, UP1, !UPT ;  /* 0x000000233f057290 */ /* 0x000fc40008ffe43f */
[----:B------:R-:W-:Y:S01]  /*65c0*/  IMAD.U32 R11, R10, 0x20, R11 ;  /* 0x000000200a0b7824 */ /* 0x000fe200078e000b */
[----:B------:R-:W-:Y:S01]  /*65d0*/  @UP0 USHF.R.U32.HI UR30, URZ, UR7, UR11 ;  /* 0x000000073f1e0299 */ /* 0x000fe2000801160b */
[----:B---3--:R-:W-:Y:S01]  /*65e0*/  IMAD R12, R8, R19, R12 ;  /* 0x00000013080c7224 */ /* 0x008fe200078e020c */
[----:B------:R-:W-:Y:S01]  /*65f0*/  UIMAD UR27, UR27, UR8, UR31 ;  /* 0x000000081b1b72a4 */ /* 0x000fe2000f8e021f */
[----:B------:R-:W-:Y:S01]  /*6600*/  R2UR UR10, R25 ;  /* 0x00000000190a72ca */ /* 0x000fe200000e0000 */
[----:B------:R-:W-:Y:S01]  /*6610*/  UIADD3 UR7, -UR30, URZ, URZ ;  /* 0x0000003f1e077290 */ /* 0x000fe2000fffe13f */
[----:B------:R-:W-:Y:S01]  /*6620*/  IMAD.U32 R11, R12, 0x400, R11 ;  /* 0x000004000c0b7824 */ /* 0x000fe200078e000b */
[----:B------:R-:W-:Y:S01]  /*6630*/  UIMAD UR8, UR18, UR24, UR16 ;  /* 0x00000018120872a4 */ /* 0x000fe2000f8e0210 */
[----:B------:R-:W-:Y:S01]  /*6640*/  VIADD R12, R9, 0x1 ;  /* 0x00000001090c7836 */ /* 0x000fe20000000000 */
[----:B------:R-:W-:Y:S01]  /*6650*/  UIMAD UR7, UR19, UR7, UR17 ;  /* 0x00000007130772a4 */ /* 0x000fe2000f8e0211 */
[----:B------:R-:W-:Y:S01]  /*6660*/  @P3 IMAD.MOV R12, RZ, RZ, R9 ;  /* 0x000000ffff0c3224 */ /* 0x000fe200078e0209 */
[----:B------:R-:W-:Y:S01]  /*6670*/  R2UR UR11, R11 ;  /* 0x000000000b0b72ca */ /* 0x000fe200000e0000 */
[----:B------:R-:W-:Y:S01]  /*6680*/  UIMAD UR28, UR8, UR9, UR28 ;  /* 0x00000009081c72a4 */ /* 0x000fe2000f8e021c */
[----:B------:R-:W-:Y:S01]  /*6690*/  R2UR UR24, R24 ;  /* 0x00000000181872ca */ /* 0x000fe200000e0000 */
[----:B------:R-:W-:Y:S01]  /*66a0*/  UIMAD UR29, UR7, UR6, UR29 ;  /* 0x00000006071d72a4 */ /* 0x000fe2000f8e021d */
[----:B------:R-:W-:Y:S01]  /*66b0*/  R2UR UR18, R20 ;  /* 0x00000000141272ca */ /* 0x000fe200000e0000 */
[----:B------:R-:W-:Y:S01]  /*66c0*/  UIADD3.X UR35, URZ, UR35, URZ, UP2, !UPT ;  /* 0x000000233f237290 */ /* 0x000fe200097fe43f */
[C---:B------:R-:W-:Y:S01]  /*66d0*/  ISETP.NE.AND P4, PT, R12.reuse, R23, PT ;  /* 0x000000170c00720c */ /* 0x040fe20003f85270 */
[----:B------:R-:W-:Y:S01]  /*66e0*/  ULOP3.LUT UR19, UR26, 0x10, UR36, 0xf8, !UPT ;  /* 0x000000101a137892 */ /* 0x000fe2000f8ef824 */
[----:B------:R-:W-:Y:S01]  /*66f0*/  SEL R10, RZ, 0x1, P5 ;  /* 0x00000001ff0a7807 */ /* 0x000fe20002800000 */
[----:B------:R-:W-:Y:S01]  /*6700*/  UIADD3 UR16, UR23, 0x12000, URZ ;  /* 0x0001200017107890 */ /* 0x000fe2000fffe03f */
[----:B------:R-:W-:Y:S01]  /*6710*/  SEL R11, R15, RZ, P3 ;  /* 0x000000ff0f0b7207 */ /* 0x000fe20001800000 */
[----:B------:R-:W-:Y:S01]  /*6720*/  UIADD3 UR8, UR23, 0x13000, URZ ;  /* 0x0001300017087890 */ /* 0x000fe2000fffe03f */
[----:B------:R-:W-:Y:S01]  /*6730*/  LOP3.LUT R5, R5, R10, RZ, 0x3c, !PT ;  /* 0x0000000a05057212 */ /* 0x000fe200078e3cff */
[----:B------:R-:W-:Y:S01]  /*6740*/  UPRMT UR6, UR11, 0x5410, URZ ;  /* 0x000054100b067896 */ /* 0x000fe2000800003f */
[----:B------:R-:W-:Y:S01]  /*6750*/  SEL R10, R13, RZ, P2 ;  /* 0x000000ff0d0a7207 */ /* 0x000fe20001000000 */
[----:B------:R-:W-:Y:S01]  /*6760*/  UMOV UR17, UR25 ;  /* 0x0000001900117c82 */ /* 0x000fe20008000000 */
[----:B------:R-:W-:Y:S01]  /*6770*/  UMOV UR9, UR25 ;  /* 0x0000001900097c82 */ /* 0x000fe20008000000 */
[----:B------:R-:W-:Y:S01]  /*6780*/  UMOV UR11, UR19 ;  /* 0x00000013000b7c82 */ /* 0x000fe20008000000 */
[----:B------:R-:W-:Y:S01]  /*6790*/  SEL R9, R12, RZ, P4 ;  /* 0x000000ff0c097207 */ /* 0x000fe20002000000 */
[----:B------:R-:W-:-:S03]  /*67a0*/  @P4 IMAD.MOV R14, RZ, RZ, R8 ;  /* 0x000000ffff0e4224 */ /* 0x000fc600078e0208 */
[----:B------:R0:W-:Y:S01]  /*67b0*/  UTMALDG.5D.IM2COL [UR24], [UR4], UR6 ;  /* 0x00000018040073b4 */ /* 0x0001e20008060006 */
[----:B------:R-:W-:Y:S01]  /*67c0*/  IMAD.MOV.U32 R8, RZ, RZ, R14 ;  /* 0x000000ffff087224 */ /* 0x000fe200078e000e */
[----:B------:R0:W-:Y:S01]  /*67d0*/  UTMALDG.5D.MULTICAST [UR16], [UR34], UR37, desc[UR32] ;  /* 0x00002010220073b4 */ /* 0x0001e20008021825 */
[----:B------:R0:W-:Y:S02]  /*67e0*/  UTMALDG.5D.MULTICAST [UR8], [UR34], UR37, desc[UR32] ;  /* 0x00002008220073b4 */ /* 0x0001e40008021825 */
[----:B0-----:R-:W-:Y:S05]  /*67f0*/  @P6 BRA `(.L_x_157) ;  /* 0xfffffff800246947 */ /* 0x001fea000383ffff */
.L_x_153:
[----:B------:R-:W-:Y:S01]  /*6800*/  ISETP.GE.U32.AND P2, PT, R6, 0x12, PT ;  /* 0x000000120600780c */ /* 0x000fe20003f46070 */
[----:B------:R-:W-:Y:S05]  /*6810*/  WARPSYNC.ALL ;  /* 0x0000000000007948 */ /* 0x000fea0003800000 */
[----:B------:R-:W-:-:S07]  /*6820*/  ELECT P1, URZ, PT ;  /* 0x00000000003f782f */ /* 0x000fce0003820000 */
[----:B---3-5:R-:W-:-:S05]  /*6830*/  @P2 IMAD.WIDE.U32 R2, R6, 0x38e38e39, RZ ;  /* 0x38e38e3906022825 */ /* 0x028fca00078e00ff */
[----:B--2---:R-:W-:-:S04]  /*6840*/  @P2 SHF.R.U32.HI R0, RZ, 0x2, R3 ;  /* 0x00000002ff002819 */ /* 0x004fc80000011603 */
[----:B------:R-:W-:-:S04]  /*6850*/  @P2 LOP3.LUT R0, R0, 0x1, RZ, 0xc0, !PT ;  /* 0x0000000100002812 */ /* 0x000fc800078ec0ff */
[----:B------:R-:W-:Y:S01]  /*6860*/  @P2 ISETP.NE.U32.AND P0, PT, R0, 0x1, PT ;  /* 0x000000010000280c */ /* 0x000fe20003f05070 */
[----:B------:R-:W-:-:S12]  /*6870*/  @!P1 EXIT ;  /* 0x000000000000994d */ /* 0x000fd80003800000 */
[----:B------:R-:W-:Y:S02]  /*6880*/  LOP3.LUT R4, R4, 0x2, RZ, 0xfc, !PT ;  /* 0x0000000204047812 */ /* 0x000fe400078efcff */
[----:B------:R-:W-:Y:S02]  /*6890*/  @P2 ISETP.NE.U32.AND.EX P0, PT, RZ, RZ, PT, P0 ;  /* 0x000000ffff00220c */ /* 0x000fe40003f05100 */
[----:B------:R-:W-:Y:S01]  /*68a0*/  ISETP.NE.AND P1, PT, R4, 0x3, PT ;  /* 0x000000030400780c */ /* 0x000fe20003f25270 */
[----:B------:R-:W-:Y:S01]  /*68b0*/  IMAD.MOV.U32 R4, RZ, RZ, 0x1 ;  /* 0x00000001ff047424 */ /* 0x000fe200078e00ff */
[----:B------:R-:W-:-:S11]  /*68c0*/  @P2 SEL R4, RZ, 0x1, !P0 ;  /* 0x00000001ff042807 */ /* 0x000fd60004000000 */
[----:B------:R-:W-:Y:S05]  /*68d0*/  @!P1 BRA `(.L_x_158) ;  /* 0x0000000000049947 */ /* 0x000fea0003800000 */
[----:B------:R-:W-:Y:S01]  /*68e0*/  BPT.TRAP 0x1 ;  /* 0x000000040000795c */ /* 0x000fe20000300000 */
.L_x_158:
[----:B------:R-:W0:Y:S01]  /*68f0*/  S2R R5, SR_CgaCtaId ;  /* 0x0000000000057919 */ /* 0x000e220000008800 */
[----:B------:R-:W-:Y:S01]  /*6900*/  IMAD.WIDE.U32 R2, R6, 0x38e38e39, RZ ;  /* 0x38e38e3906027825 */ /* 0x000fe200078e00ff */
[----:B------:R-:W-:-:S04]  /*6910*/  MOV R0, 0x400 ;  /* 0x0000040000007802 */ /* 0x000fc80000000f00 */
[----:B------:R-:W-:-:S05]  /*6920*/  SHF.R.U32.HI R3, RZ, 0x2, R3 ;  /* 0x00000002ff037819 */ /* 0x000fca0000011603 */
[----:B------:R-:W-:Y:S01]  /*6930*/  IMAD R3, R3, -0x12, R6 ;  /* 0xffffffee03037824 */ /* 0x000fe200078e0206 */
[----:B0-----:R-:W-:Y:S02]  /*6940*/  LEA R0, R5, R0, 0x18 ;  /* 0x0000000005007211 */ /* 0x001fe400078ec0ff */
[----:B------:R-:W-:-:S03]  /*6950*/  SHF.L.U32 R5, R4, 0x1f, RZ ;  /* 0x0000001f04057819 */ /* 0x000fc600000006ff */
[----:B------:R-:W-:-:S04]  /*6960*/  VIADD R0, R0, 0x36090 ;  /* 0x0003609000007836 */ /* 0x000fc80000000000 */
[----:B------:R-:W-:-:S07]  /*6970*/  IMAD R2, R3, 0x8, R0 ;  /* 0x0000000803027824 */ /* 0x000fce00078e0200 */
.L_x_159:
[----:B0-----:R0:W1:Y:S02]  /*6980*/  SYNCS.PHASECHK.TRANS64.TRYWAIT P0, [R2+URZ], R5 ;  /* 0x00000005020075a7 */ /* 0x001064000800017f */
[----:B-1----:R-:W-:Y:S05]  /*6990*/  @!P0 NANOSLEEP.SYNCS 0x989680 ;  /* 0x009896800000895d */ /* 0x002fea0003900000 */
[----:B------:R-:W1:Y:S02]  /*69a0*/  @!P0 SYNCS.PHASECHK.TRANS64 P0, [R2+URZ], R5 ;  /* 0x00000005020085a7 */ /* 0x000e64000800007f */
[----:B-1----:R-:W-:Y:S05]  /*69b0*/  @!P0 BRA `(.L_x_159) ;  /* 0xfffffffc00f08947 */ /* 0x002fea000383ffff */
[----:B------:R-:W-:-:S05]  /*69c0*/  VIADD R3, R3, 0x1 ;  /* 0x0000000103037836 */ /* 0x000fca0000000000 */
[----:B------:R-:W-:-:S04]  /*69d0*/  ISETP.NE.AND P0, PT, R3, 0x12, PT ;  /* 0x000000120300780c */ /* 0x000fc80003f05270 */
[----:B0-----:R-:W-:Y:S02]  /*69e0*/  SEL R5, RZ, 0x1, P0 ;  /* 0x00000001ff057807 */ /* 0x001fe40000000000 */
[----:B------:R-:W-:Y:S02]  /*69f0*/  SEL R3, R3, RZ, P0 ;  /* 0x000000ff03037207 */ /* 0x000fe40000000000 */
[----:B------:R-:W-:-:S03]  /*6a00*/  LOP3.LUT R7, R4, R5, RZ, 0x3c, !PT ;  /* 0x0000000504077212 */ /* 0x000fc600078e3cff */
[----:B------:R-:W-:Y:S01]  /*6a10*/  IMAD R2, R3, 0x8, R0 ;  /* 0x0000000803027824 */ /* 0x000fe200078e0200 */
[----:B------:R-:W-:-:S07]  /*6a20*/  SHF.L.U32 R5, R7, 0x1f, RZ ;  /* 0x0000001f07057819 */ /* 0x000fce00000006ff */
.L_x_160:
        /* <DEDUP_REMOVED lines=11> */
.L_x_161:
        /* <DEDUP_REMOVED lines=11> */
.L_x_162:
        /* <DEDUP_REMOVED lines=11> */
.L_x_163:
        /* <DEDUP_REMOVED lines=11> */
.L_x_164:
        /* <DEDUP_REMOVED lines=11> */
.L_x_165:
        /* <DEDUP_REMOVED lines=11> */
.L_x_166:
        /* <DEDUP_REMOVED lines=11> */
.L_x_167:
        /* <DEDUP_REMOVED lines=11> */
.L_x_168:
        /* <DEDUP_REMOVED lines=11> */
.L_x_169:
        /* <DEDUP_REMOVED lines=11> */
.L_x_170:
        /* <DEDUP_REMOVED lines=11> */
.L_x_171:
        /* <DEDUP_REMOVED lines=11> */
.L_x_172:
        /* <DEDUP_REMOVED lines=11> */
.L_x_173:
        /* <DEDUP_REMOVED lines=11> */
.L_x_174:
        /* <DEDUP_REMOVED lines=11> */
.L_x_175:
        /* <DEDUP_REMOVED lines=11> */
.L_x_176:
[----:B0-----:R0:W1:Y:S02]  /*7530*/  SYNCS.PHASECHK.TRANS64.TRYWAIT P0, [R3+URZ], R0 ;  /* 0x00000000030075a7 */ /* 0x001064000800017f */
[----:B-1----:R-:W-:Y:S05]  /*7540*/  @!P0 NANOSLEEP.SYNCS 0x989680 ;  /* 0x009896800000895d */ /* 0x002fea0003900000 */
[----:B------:R-:W1:Y:S02]  /*7550*/  @!P0 SYNCS.PHASECHK.TRANS64 P0, [R3+URZ], R0 ;  /* 0x00000000030085a7 */ /* 0x000e64000800007f */
[----:B-1----:R-:W-:Y:S05]  /*7560*/  @P0 EXIT ;  /* 0x000000000000094d */ /* 0x002fea0003800000 */
[----:B------:R-:W-:Y:S05]  /*7570*/  BRA `(.L_x_176) ;  /* 0xfffffffc00ec7947 */ /* 0x000fea000383ffff */
.L_x_177:
[----:B------:R-:W-:-:S00]  /*7580*/  BRA `(.L_x_177) ;  /* 0xfffffffc00fc7947 */ /* 0x000fc0000383ffff */
[----:B------:R-:W-:-:S00]  /*7590*/  NOP ;  /* 0x0000000000007918 */ /* 0x000fc00000000000 */
        /* <DEDUP_REMOVED lines=14> */
.L_x_178:


//--------------------- .nv.shared._ZN7cutlass13device_kernelINS_4conv6kernel13ConvUniversalINS1_16ConvProblemShapeILNS1_8OperatorE1ELi3EEENS1_10collective14CollectiveConvINS1_46MainloopSm90TmaGmmaWarpSpecializedImplicitGemmILS5_1ELi18ELi3EN4cute5tupleIJNSA_1CILi2EEENSC_ILi1EEESE_EEENS1_36KernelImplicitTmaWarpSpecializedSm90ELi1EEENSB_IJNSC_ILi64EEENSC_ILi128EEENSB_IJNSC_ILi32EEEEEEEEENS_10bfloat16_tESN_NSA_8TiledMMAINSA_8MMA_AtomIJNSA_4SM904GMMA28MMA_64x128x16_F32BF16BF16_SSILNSR_5MajorE0ELST_1ELNSR_7ScaleInE1ELSU_1EEEEEENSA_6LayoutINSB_IJSE_SE_SE_EEENSB_IJNSC_ILi0EEESZ_SZ_EEEEENSB_IJNSA_10UnderscoreES12_S12_EEEEENS7_6detail26Sm90ImplicitGemmTileTraitsINSA_20SM90_TMA_LOAD_IM2COLENSA_14ComposedLayoutINSA_7SwizzleILi2ELi4ELi3EEENSA_18smem_ptr_flag_bitsILi16EEENSX_INSB_IJNSB_IJNSC_ILi8EEES1D_EEENSB_IJSK_SE_EEENSB_IJSE_NSC_ILi18EEEEEEEEENSB_IJNSB_IJSK_NSC_ILi256EEEEEENSB_IJSE_SZ_EEENSB_IJSZ_NSC_ILi2048EEEEEEEEEEEEEvEENS16_INSA_23SM90_TMA_LOAD_MULTICASTENS18_INS19_ILi3ELi4ELi3EEES1C_NSX_INSB_IJNSB_IJSI_SD_EEENSB_IJS1D_NSC_ILi4EEEEEES1H_EEENSB_IJNSB_IJSE_S1M_EEENSB_IJSI_NSC_ILi512EEEEEENSB_IJSZ_NSC_ILi4096EEEEEEEEEEEEEvEEEENS_8epilogue10collective6detail29Sm90TmaWarpSpecializedAdapterINS29_15DefaultEpilogueISN_NSB_IJNSB_IJllllEEESE_SZ_EEES2E_NS28_6thread17LinearCombinationISN_Li1EffLNS2F_9ScaleType4KindE0ELNS_15FloatRoundStyleE2ESN_EENS_4gemm15EpilogueDefaultEEEEEvvEEEEvNT_6ParamsE --------------------------
	.section	.nv.shared._ZN7cutlass13device_kernelINS_4conv6kernel13ConvUniversalINS1_16ConvProblemShapeILNS1_8OperatorE1ELi3EEENS1_10collective14CollectiveConvINS1_46MainloopSm90TmaGmmaWarpSpecializedImplicitGemmILS5_1ELi18ELi3EN4cute5tupleIJNSA_1CILi2EEENSC_ILi1EEESE_EEENS1_36KernelImplicitTmaWarpSpecializedSm90ELi1EEENSB_IJNSC_ILi64EEENSC_ILi128EEENSB_IJNSC_ILi32EEEEEEEEENS_10bfloat16_tESN_NSA_8TiledMMAINSA_8MMA_AtomIJNSA_4SM904GMMA28MMA_64x128x16_F32BF16BF16_SSILNSR_5MajorE0ELST_1ELNSR_7ScaleInE1ELSU_1EEEEEENSA_6LayoutINSB_IJSE_SE_SE_EEENSB_IJNSC_ILi0EEESZ_SZ_EEEEENSB_IJNSA_10UnderscoreES12_S12_EEEEENS7_6detail26Sm90ImplicitGemmTileTraitsINSA_20SM90_TMA_LOAD_IM2COLENSA_14ComposedLayoutINSA_7SwizzleILi2ELi4ELi3EEENSA_18smem_ptr_flag_bitsILi16EEENSX_INSB_IJNSB_IJNSC_ILi8EEES1D_EEENSB_IJSK_SE_EEENSB_IJSE_NSC_ILi18EEEEEEEEENSB_IJNSB_IJSK_NSC_ILi256EEEEEENSB_IJSE_SZ_EEENSB_IJSZ_NSC_ILi2048EEEEEEEEEEEEEvEENS16_INSA_23SM90_TMA_LOAD_MULTICASTENS18_INS19_ILi3ELi4ELi3EEES1C_NSX_INSB_IJNSB_IJSI_SD_EEENSB_IJS1D_NSC_ILi4EEEEEES1H_EEENSB_IJNSB_IJSE_S1M_EEENSB_IJSI_NSC_ILi512EEEEEENSB_IJSZ_NSC_ILi4096EEEEEEEEEEEEEvEEEENS_8epilogue10collective6detail29Sm90TmaWarpSpecializedAdapterINS29_15DefaultEpilogueISN_NSB_IJNSB_IJllllEEESE_SZ_EEES2E_NS28_6thread17LinearCombinationISN_Li1EffLNS2F_9ScaleType4KindE0ELNS_15FloatRoundStyleE2ESN_EENS_4gemm15EpilogueDefaultEEEEEvvEEEEvNT_6ParamsE,"aw",@nobits
	.sectionflags	@""
	.align	16
	.zero		1024


//--------------------- .nv.shared.reserved.0     --------------------------
	.section	.nv.shared.reserved.0,"aw",@nobits
	.weak		__nv_reservedSMEM_offset_0_alias
	.size		__nv_reservedSMEM_offset_0_alias, 0, 0
	.other		__nv_reservedSMEM_offset_0_alias,@"STO_CUDA_RESERVED_SHARED STV_DEFAULT"
__nv_reservedSMEM_offset_0_alias:
	.zero		0


//--------------------- .nv.global                --------------------------
	.section	.nv.global,"aw",@nobits
.nv.global:
	.type		_ZN39_INTERNAL_b42600f6_4_k_cu_17df4d1c_27694cute1_E,@object
	.size		_ZN39_INTERNAL_b42600f6_4_k_cu_17df4d1c_27694cute1_E,(_ZN39_INTERNAL_b42600f6_4_k_cu_17df4d1c_27694cuda3std3__45__cpo6cbeginE - _ZN39_INTERNAL_b42600f6_4_k_cu_17df4d1c_27694cute1_E)
_ZN39_INTERNAL_b42600f6_4_k_cu_17df4d1c_27694cute1_E:
	.zero		1
	.type		_ZN39_INTERNAL_b42600f6_4_k_cu_17df4d1c_27694cuda3std3__45__cpo6cbeginE,@object
	.size		_ZN39_INTERNAL_b42600f6_4_k_cu_17df4d1c_27694cuda3std3__45__cpo6cbeginE,(_ZN39_INTERNAL_b42600f6_4_k_cu_17df4d1c_27694cuda3std3__48in_placeE - _ZN39_INTERNAL_b42600f6_4_k_cu_17df4d1c_27694cuda3std3__45__cpo6cbeginE)
_ZN39_INTERNAL_b42600f6_4_k_cu_17df4d1c_27694cuda3std3__45__cpo6cbeginE:
	.zero		1
	.type		_ZN39_INTERNAL_b42600f6_4_k_cu_17df4d1c_27694cuda3std3__48in_placeE,@object
	.size		_ZN39_INTERNAL_b42600f6_4_k_cu_17df4d1c_27694cuda3std3__48in_placeE,(_ZN39_INTERNAL_b42600f6_4_k_cu_17df4d1c_27694cuda3std6ranges3__45__cpo9iter_moveE - _ZN39_INTERNAL_b42600f6_4_k_cu_17df4d1c_27694cuda3std3__48in_placeE)
_ZN39_INTERNAL_b42600f6_4_k_cu_17df4d1c_27694cuda3std3__48in_placeE:
	.zero		1
	.type		_ZN39_INTERNAL_b42600f6_4_k_cu_17df4d1c_27694cuda3std6ranges3__45__cpo9iter_moveE,@object
	.size		_ZN39_INTERNAL_b42600f6_4_k_cu_17df4d1c_27694cuda3std6ranges3__45__cpo9iter_moveE,(_ZN39_INTERNAL_b42600f6_4_k_cu_17df4d1c_27694cuda3std3__45__cpo5beginE - _ZN39_INTERNAL_b42600f6_4_k_cu_17df4d1c_27694cuda3std6ranges3__45__cpo9iter_moveE)
_ZN39_INTERNAL_b42600f6_4_k_cu_17df4d1c_27694cuda3std6ranges3__45__cpo9iter_moveE:
	.zero		1
	.type		_ZN39_INTERNAL_b42600f6_4_k_cu_17df4d1c_27694cuda3std3__45__cpo5beginE,@object
	.size		_ZN39_INTERNAL_b42600f6_4_k_cu_17df4d1c_27694cuda3std3__45__cpo5beginE,(_ZN39_INTERNAL_b42600f6_4_k_cu_17df4d1c_27694cuda3std3__441_GLOBAL__N__b42600f6_4_k_cu_17df4d1c_27696ignoreE - _ZN39_INTERNAL_b42600f6_4_k_cu_17df4d1c_27694cuda3std3__45__cpo5beginE)
_ZN39_INTERNAL_b42600f6_4_k_cu_17df4d1c_27694cuda3std3__45__cpo5beginE:
	.zero		1
	.type		_ZN39_INTERNAL_b42600f6_4_k_cu_17df4d1c_27694cuda3std3__441_GLOBAL__N__b42600f6_4_k_cu_17df4d1c_27696ignoreE,@object
	.size		_ZN39_INTERNAL_b42600f6_4_k_cu_17df4d1c_27694cuda3std3__441_GLOBAL__N__b42600f6_4_k_cu_17df4d1c_27696ignoreE,(_ZN39_INTERNAL_b42600f6_4_k_cu_17df4d1c_27694cute7productE - _ZN39_INTERNAL_b42600f6_4_k_cu_17df4d1c_27694cuda3std3__441_GLOBAL__N__b42600f6_4_k_cu_17df4d1c_27696ignoreE)
_ZN39_INTERNAL_b42600f6_4_k_cu_17df4d1c_27694cuda3std3__441_GLOBAL__N__b42600f6_4_k_cu_17df4d1c_27696ignoreE:
	.zero		1
	.type		_ZN39_INTERNAL_b42600f6_4_k_cu_17df4d1c_27694cute7productE,@object
	.size		_ZN39_INTERNAL_b42600f6_4_k_cu_17df4d1c_27694cute7productE,(_ZN39_INTERNAL_b42600f6_4_k_cu_17df4d1c_27694cuda3std3__45__cpo3endE - _ZN39_INTERNAL_b42600f6_4_k_cu_17df4d1c_27694cute7productE)
_ZN39_INTERNAL_b42600f6_4_k_cu_17df4d1c_27694cute7productE:
	.zero		1
	.type		_ZN39_INTERNAL_b42600f6_4_k_cu_17df4d1c_27694cuda3std3__45__cpo3endE,@object
	.size		_ZN39_INTERNAL_b42600f6_4_k_cu_17df4d1c_27694cuda3std3__45__cpo3endE,(_ZN39_INTERNAL_b42600f6_4_k_cu_17df4d1c_27694cuda3std3__419piecewise_constructE - _ZN39_INTERNAL_b42600f6_4_k_cu_17df4d1c_27694cuda3std3__45__cpo3endE)
_ZN39_INTERNAL_b42600f6_4_k_cu_17df4d1c_27694cuda3std3__45__cpo3endE:
	.zero		1
	.type		_ZN39_INTERNAL_b42600f6_4_k_cu_17df4d1c_27694cuda3std3__419piecewise_constructE,@object
	.size		_ZN39_INTERNAL_b42600f6_4_k_cu_17df4d1c_27694cuda3std3__419piecewise_constructE,(_ZN39_INTERNAL_b42600f6_4_k_cu_17df4d1c_27694cuda3std3__45__cpo4cendE - _ZN39_INTERNAL_b42600f6_4_k_cu_17df4d1c_27694cuda3std3__419piecewise_constructE)
_ZN39_INTERNAL_b42600f6_4_k_cu_17df4d1c_27694cuda3std3__419piecewise_constructE:
	.zero		1
	.type		_ZN39_INTERNAL_b42600f6_4_k_cu_17df4d1c_27694cuda3std3__45__cpo4cendE,@object
	.size		_ZN39_INTERNAL_b42600f6_4_k_cu_17df4d1c_27694cuda3std3__45__cpo4cendE,(_ZN39_INTERNAL_b42600f6_4_k_cu_17df4d1c_27694cuda3std6ranges3__45__cpo4swapE - _ZN39_INTERNAL_b42600f6_4_k_cu_17df4d1c_27694cuda3std3__45__cpo4cendE)
_ZN39_INTERNAL_b42600f6_4_k_cu_17df4d1c_27694cuda3std3__45__cpo4cendE:
	.zero		1
	.type		_ZN39_INTERNAL_b42600f6_4_k_cu_17df4d1c_27694cuda3std6ranges3__45__cpo4swapE,@object
	.size		_ZN39_INTERNAL_b42600f6_4_k_cu_17df4d1c_27694cuda3std6ranges3__45__cpo4swapE,(.L_7 - _ZN39_INTERNAL_b42600f6_4_k_cu_17df4d1c_27694cuda3std6ranges3__45__cpo4swapE)
_ZN39_INTERNAL_b42600f6_4_k_cu_17df4d1c_27694cuda3std6ranges3__45__cpo4swapE:
	.zero		1
.L_7:


//--------------------- .nv.constant0._ZN7cutlass13device_kernelINS_4conv6kernel13ConvUniversalINS1_16ConvProblemShapeILNS1_8OperatorE1ELi3EEENS1_10collective14CollectiveConvINS1_46MainloopSm90TmaGmmaWarpSpecializedImplicitGemmILS5_1ELi18ELi3EN4cute5tupleIJNSA_1CILi2EEENSC_ILi1EEESE_EEENS1_36KernelImplicitTmaWarpSpecializedSm90ELi1EEENSB_IJNSC_ILi64EEENSC_ILi128EEENSB_IJNSC_ILi32EEEEEEEEENS_10bfloat16_tESN_NSA_8TiledMMAINSA_8MMA_AtomIJNSA_4SM904GMMA28MMA_64x128x16_F32BF16BF16_SSILNSR_5MajorE0ELST_1ELNSR_7ScaleInE1ELSU_1EEEEEENSA_6LayoutINSB_IJSE_SE_SE_EEENSB_IJNSC_ILi0EEESZ_SZ_EEEEENSB_IJNSA_10UnderscoreES12_S12_EEEEENS7_6detail26Sm90ImplicitGemmTileTraitsINSA_20SM90_TMA_LOAD_IM2COLENSA_14ComposedLayoutINSA_7SwizzleILi2ELi4ELi3EEENSA_18smem_ptr_flag_bitsILi16EEENSX_INSB_IJNSB_IJNSC_ILi8EEES1D_EEENSB_IJSK_SE_EEENSB_IJSE_NSC_ILi18EEEEEEEEENSB_IJNSB_IJSK_NSC_ILi256EEEEEENSB_IJSE_SZ_EEENSB_IJSZ_NSC_ILi2048EEEEEEEEEEEEEvEENS16_INSA_23SM90_TMA_LOAD_MULTICASTENS18_INS19_ILi3ELi4ELi3EEES1C_NSX_INSB_IJNSB_IJSI_SD_EEENSB_IJS1D_NSC_ILi4EEEEEES1H_EEENSB_IJNSB_IJSE_S1M_EEENSB_IJSI_NSC_ILi512EEEEEENSB_IJSZ_NSC_ILi4096EEEEEEEEEEEEEvEEEENS_8epilogue10collective6detail29Sm90TmaWarpSpecializedAdapterINS29_15DefaultEpilogueISN_NSB_IJNSB_IJllllEEESE_SZ_EEES2E_NS28_6thread17LinearCombinationISN_Li1EffLNS2F_9ScaleType4KindE0ELNS_15FloatRoundStyleE2ESN_EENS_4gemm15EpilogueDefaultEEEEEvvEEEEvNT_6ParamsE --------------------------
	.section	.nv.constant0._ZN7cutlass13device_kernelINS_4conv6kernel13ConvUniversalINS1_16ConvProblemShapeILNS1_8OperatorE1ELi3EEENS1_10collective14CollectiveConvINS1_46MainloopSm90TmaGmmaWarpSpecializedImplicitGemmILS5_1ELi18ELi3EN4cute5tupleIJNSA_1CILi2EEENSC_ILi1EEESE_EEENS1_36KernelImplicitTmaWarpSpecializedSm90ELi1EEENSB_IJNSC_ILi64EEENSC_ILi128EEENSB_IJNSC_ILi32EEEEEEEEENS_10bfloat16_tESN_NSA_8TiledMMAINSA_8MMA_AtomIJNSA_4SM904GMMA28MMA_64x128x16_F32BF16BF16_SSILNSR_5MajorE0ELST_1ELNSR_7ScaleInE1ELSU_1EEEEEENSA_6LayoutINSB_IJSE_SE_SE_EEENSB_IJNSC_ILi0EEESZ_SZ_EEEEENSB_IJNSA_10UnderscoreES12_S12_EEEEENS7_6detail26Sm90ImplicitGemmTileTraitsINSA_20SM90_TMA_LOAD_IM2COLENSA_14ComposedLayoutINSA_7SwizzleILi2ELi4ELi3EEENSA_18smem_ptr_flag_bitsILi16EEENSX_INSB_IJNSB_IJNSC_ILi8EEES1D_EEENSB_IJSK_SE_EEENSB_IJSE_NSC_ILi18EEEEEEEEENSB_IJNSB_IJSK_NSC_ILi256EEEEEENSB_IJSE_SZ_EEENSB_IJSZ_NSC_ILi2048EEEEEEEEEEEEEvEENS16_INSA_23SM90_TMA_LOAD_MULTICASTENS18_INS19_ILi3ELi4ELi3EEES1C_NSX_INSB_IJNSB_IJSI_SD_EEENSB_IJS1D_NSC_ILi4EEEEEES1H_EEENSB_IJNSB_IJSE_S1M_EEENSB_IJSI_NSC_ILi512EEEEEENSB_IJSZ_NSC_ILi4096EEEEEEEEEEEEEvEEEENS_8epilogue10collective6detail29Sm90TmaWarpSpecializedAdapterINS29_15DefaultEpilogueISN_NSB_IJNSB_IJllllEEESE_SZ_EEES2E_NS28_6thread17LinearCombinationISN_Li1EffLNS2F_9ScaleType4KindE0ELNS_15FloatRoundStyleE2ESN_EENS_4gemm15EpilogueDefaultEEEEEvvEEEEvNT_6ParamsE,"a",@progbits
	.sectionflags	@""
	.align	4
.nv.constant0._ZN7cutlass13device_kernelINS_4conv6kernel13ConvUniversalINS1_16ConvProblemShapeILNS1_8OperatorE1ELi3EEENS1_10collective14CollectiveConvINS1_46MainloopSm90TmaGmmaWarpSpecializedImplicitGemmILS5_1ELi18ELi3EN4cute5tupleIJNSA_1CILi2EEENSC_ILi1EEESE_EEENS1_36KernelImplicitTmaWarpSpecializedSm90ELi1EEENSB_IJNSC_ILi64EEENSC_ILi128EEENSB_IJNSC_ILi32EEEEEEEEENS_10bfloat16_tESN_NSA_8TiledMMAINSA_8MMA_AtomIJNSA_4SM904GMMA28MMA_64x128x16_F32BF16BF16_SSILNSR_5MajorE0ELST_1ELNSR_7ScaleInE1ELSU_1EEEEEENSA_6LayoutINSB_IJSE_SE_SE_EEENSB_IJNSC_ILi0EEESZ_SZ_EEEEENSB_IJNSA_10UnderscoreES12_S12_EEEEENS7_6detail26Sm90ImplicitGemmTileTraitsINSA_20SM90_TMA_LOAD_IM2COLENSA_14ComposedLayoutINSA_7SwizzleILi2ELi4ELi3EEENSA_18smem_ptr_flag_bitsILi16EEENSX_INSB_IJNSB_IJNSC_ILi8EEES1D_EEENSB_IJSK_SE_EEENSB_IJSE_NSC_ILi18EEEEEEEEENSB_IJNSB_IJSK_NSC_ILi256EEEEEENSB_IJSE_SZ_EEENSB_IJSZ_NSC_ILi2048EEEEEEEEEEEEEvEENS16_INSA_23SM90_TMA_LOAD_MULTICASTENS18_INS19_ILi3ELi4ELi3EEES1C_NSX_INSB_IJNSB_IJSI_SD_EEENSB_IJS1D_NSC_ILi4EEEEEES1H_EEENSB_IJNSB_IJSE_S1M_EEENSB_IJSI_NSC_ILi512EEEEEENSB_IJSZ_NSC_ILi4096EEEEEEEEEEEEEvEEEENS_8epilogue10collective6detail29Sm90TmaWarpSpecializedAdapterINS29_15DefaultEpilogueISN_NSB_IJNSB_IJllllEEESE_SZ_EEES2E_NS28_6thread17LinearCombinationISN_Li1EffLNS2F_9ScaleType4KindE0ELNS_15FloatRoundStyleE2ESN_EENS_4gemm15EpilogueDefaultEEEEEvvEEEEvNT_6ParamsE:
	.zero		1664


//--------------------- SYMBOLS --------------------------

	.type		.nv.reservedSmem.offset0,@object
	.size		.nv.reservedSmem.offset0,0x4
